	.target	sm_90a

	.elftype	@"ET_EXEC"


//--------------------- .note.nv.tkinfo           --------------------------
	.section	.note.nv.tkinfo,"",@"SHT_NOTE"
	.sectionflags	@"SHF_NOTE_NV_TKINFO"
	.tkinfo
        /*0018*/ 	.word	0x00000002
        /*0030*/ 	.string	""
        /*0030*/ 	.string	"ptxas"
        /*0030*/ 	.string	"Cuda compilation tools, release 13.0, V13.0.88"
        /*0030*/ 	.string	"Build cuda_13.0.r13.0/compiler.36424714_0"
        /*0030*/ 	.string	"-v  -suppress-debug-info  -lineinfo  -arch sm_90a "



//--------------------- .note.nv.cuinfo           --------------------------
	.section	.note.nv.cuinfo,"",@"SHT_NOTE"
	.sectionflags	@"SHF_NOTE_NV_CUINFO"
        /*0018*/ 	.short	0x0002
        /*001a*/ 	.short	0x005a
        /*001c*/ 	.short	0x0082
	.zero		2


//--------------------- .nv.info                  --------------------------
	.section	.nv.info,"",@"SHT_CUDA_INFO"
	.align	4


	//----- nvinfo : EIATTR_REGCOUNT
	.align		4
        /*0000*/ 	.byte	0x04, 0x2f
        /*0002*/ 	.short	(.L_1 - .L_0)
	.align		4
.L_0:
        /*0004*/ 	.word	index@(gluon_wgmma)
        /*0008*/ 	.word	0x0000005a


	//----- nvinfo : EIATTR_FRAME_SIZE
	.align		4
.L_1:
        /*000c*/ 	.byte	0x04, 0x11
        /*000e*/ 	.short	(.L_3 - .L_2)
	.align		4
.L_2:
        /*0010*/ 	.word	index@(gluon_wgmma)
        /*0014*/ 	.word	0x00000000


	//----- nvinfo : EIATTR_MIN_STACK_SIZE
	.align		4
.L_3:
        /*0018*/ 	.byte	0x04, 0x12
        /*001a*/ 	.short	(.L_5 - .L_4)
	.align		4
.L_4:
        /*001c*/ 	.word	index@(gluon_wgmma)
        /*0020*/ 	.word	0x00000000
.L_5:


//--------------------- .nv.compat                --------------------------
	.section	.nv.compat,"",@"SHT_CUDA_COMPAT_INFO"
	.align	4
        /*0000*/ 	.byte	0x02, 0x09, 0x01, 0x00, 0x02, 0x02, 0x04, 0x00, 0x02, 0x05, 0x05, 0x00, 0x03, 0x07, 0x01, 0x01
        /*0010*/ 	.byte	0x02, 0x03, 0x03, 0x00, 0x02, 0x06, 0x01, 0x00, 0x04, 0x0b, 0x08, 0x00, 0x00, 0x00, 0x00, 0x00
        /*0020*/ 	.byte	0x00, 0x00, 0x00, 0x00


//--------------------- .nv.info.gluon_wgmma      --------------------------
	.section	.nv.info.gluon_wgmma,"",@"SHT_CUDA_INFO"
	.sectionflags	@""
	.align	4


	//----- nvinfo : EIATTR_CUDA_API_VERSION
	.align		4
        /*0000*/ 	.byte	0x04, 0x37
        /*0002*/ 	.short	(.L_7 - .L_6)
.L_6:
        /*0004*/ 	.word	0x00000082


	//----- nvinfo : EIATTR_KPARAM_INFO
	.align		4
.L_7:
        /*0008*/ 	.byte	0x04, 0x17
        /*000a*/ 	.short	(.L_9 - .L_8)
.L_8:
        /*000c*/ 	.word	0x00000000
        /*0010*/ 	.short	0x000a
        /*0012*/ 	.short	0x0048
        /*0014*/ 	.byte	0x00, 0xf4, 0x21, 0x00


	//----- nvinfo : EIATTR_KPARAM_INFO
	.align		4
.L_9:
        /*0018*/ 	.byte	0x04, 0x17
        /*001a*/ 	.short	(.L_11 - .L_10)
.L_10:
        /*001c*/ 	.word	0x00000000
        /*0020*/ 	.short	0x0009
        /*0022*/ 	.short	0x0040
        /*0024*/ 	.byte	0x00, 0xf4, 0x21, 0x00


	//----- nvinfo : EIATTR_KPARAM_INFO
	.align		4
.L_11:
        /*0028*/ 	.byte	0x04, 0x17
        /*002a*/ 	.short	(.L_13 - .L_12)
.L_12:
        /*002c*/ 	.word	0x00000000
        /*0030*/ 	.short	0x0008
        /*0032*/ 	.short	0x0038
        /*0034*/ 	.byte	0x00, 0xf0, 0x21, 0x00


	//----- nvinfo : EIATTR_KPARAM_INFO
	.align		4
.L_13:
        /*0038*/ 	.byte	0x04, 0x17
        /*003a*/ 	.short	(.L_15 - .L_14)
.L_14:
        /*003c*/ 	.word	0x00000000
        /*0040*/ 	.short	0x0007
        /*0042*/ 	.short	0x0030
        /*0044*/ 	.byte	0x00, 0xf0, 0x21, 0x00


	//----- nvinfo : EIATTR_KPARAM_INFO
	.align		4
.L_15:
        /*0048*/ 	.byte	0x04, 0x17
        /*004a*/ 	.short	(.L_17 - .L_16)
.L_16:
        /*004c*/ 	.word	0x00000000
        /*0050*/ 	.short	0x0006
        /*0052*/ 	.short	0x0028
        /*0054*/ 	.byte	0x00, 0xf0, 0x21, 0x00


	//----- nvinfo : EIATTR_KPARAM_INFO
	.align		4
.L_17:
        /*0058*/ 	.byte	0x04, 0x17
        /*005a*/ 	.short	(.L_19 - .L_18)
.L_18:
        /*005c*/ 	.word	0x00000000
        /*0060*/ 	.short	0x0005
        /*0062*/ 	.short	0x0020
        /*0064*/ 	.byte	0x00, 0xf0, 0x11, 0x00


	//----- nvinfo : EIATTR_KPARAM_INFO
	.align		4
.L_19:
        /*0068*/ 	.byte	0x04, 0x17
        /*006a*/ 	.short	(.L_21 - .L_20)
.L_20:
        /*006c*/ 	.word	0x00000000
        /*0070*/ 	.short	0x0004
        /*0072*/ 	.short	0x001c
        /*0074*/ 	.byte	0x00, 0xf0, 0x11, 0x00


	//----- nvinfo : EIATTR_KPARAM_INFO
	.align		4
.L_21:
        /*0078*/ 	.byte	0x04, 0x17
        /*007a*/ 	.short	(.L_23 - .L_22)
.L_22:
        /*007c*/ 	.word	0x00000000
        /*0080*/ 	.short	0x0003
        /*0082*/ 	.short	0x0018
        /*0084*/ 	.byte	0x00, 0xf0, 0x11, 0x00


	//----- nvinfo : EIATTR_KPARAM_INFO
	.align		4
.L_23:
        /*0088*/ 	.byte	0x04, 0x17
        /*008a*/ 	.short	(.L_25 - .L_24)
.L_24:
        /*008c*/ 	.word	0x00000000
        /*0090*/ 	.short	0x0002
        /*0092*/ 	.short	0x0010
        /*0094*/ 	.byte	0x00, 0xf4, 0x21, 0x00


	//----- nvinfo : EIATTR_KPARAM_INFO
	.align		4
.L_25:
        /*0098*/ 	.byte	0x04, 0x17
        /*009a*/ 	.short	(.L_27 - .L_26)
.L_26:
        /*009c*/ 	.word	0x00000000
        /*00a0*/ 	.short	0x0001
        /*00a2*/ 	.short	0x0008
        /*00a4*/ 	.byte	0x00, 0xf4, 0x21, 0x00


	//----- nvinfo : EIATTR_KPARAM_INFO
	.align		4
.L_27:
        /*00a8*/ 	.byte	0x04, 0x17
        /*00aa*/ 	.short	(.L_29 - .L_28)
.L_28:
        /*00ac*/ 	.word	0x00000000
        /*00b0*/ 	.short	0x0000
        /*00b2*/ 	.short	0x0000
        /*00b4*/ 	.byte	0x00, 0xf4, 0x21, 0x00


	//----- nvinfo : EIATTR_SPARSE_MMA_MASK
	.align		4
.L_29:
        /*00b8*/ 	.byte	0x03, 0x50
        /*00ba*/ 	.short	0x0000


	//----- nvinfo : EIATTR_MAXREG_COUNT
	.align		4
        /*00bc*/ 	.byte	0x03, 0x1b
        /*00be*/ 	.short	0x00ff


	//----- nvinfo : EIATTR_NUM_BARRIERS
	.align		4
        /*00c0*/ 	.byte	0x02, 0x4c
        /*00c2*/ 	.byte	0x01
	.zero		1


	//----- nvinfo : EIATTR_MERCURY_ISA_VERSION
	.align		4
        /*00c4*/ 	.byte	0x03, 0x5f
        /*00c6*/ 	.short	0x0101


	//----- nvinfo : EIATTR_INT_WARP_WIDE_INSTR_OFFSETS
	.align		4
        /*00c8*/ 	.byte	0x04, 0x31
        /*00ca*/ 	.short	(.L_31 - .L_30)


	//   ....[0]....
.L_30:
        /*00cc*/ 	.word	0x000014d0


	//   ....[1]....
        /*00d0*/ 	.word	0x00001570


	//   ....[2]....
        /*00d4*/ 	.word	0x00001b60


	//   ....[3]....
        /*00d8*/ 	.word	0x00001b70


	//   ....[4]....
        /*00dc*/ 	.word	0x00001c40


	//   ....[5]....
        /*00e0*/ 	.word	0x00001ca0


	//   ....[6]....
        /*00e4*/ 	.word	0x00002270


	//   ....[7]....
        /*00e8*/ 	.word	0x00002290


	//----- nvinfo : EIATTR_COOP_GROUP_MASK_REGIDS
	.align		4
.L_31:
        /*00ec*/ 	.byte	0x04, 0x29
        /*00ee*/ 	.short	(.L_33 - .L_32)


	//   ....[0]....
.L_32:
        /*00f0*/ 	.word	0xffffffff


	//   ....[1]....
        /*00f4*/ 	.word	0xffffffff


	//   ....[2]....
        /*00f8*/ 	.word	0xffffffff


	//----- nvinfo : EIATTR_COOP_GROUP_INSTR_OFFSETS
	.align		4
.L_33:
        /*00fc*/ 	.byte	0x04, 0x28
        /*00fe*/ 	.short	(.L_35 - .L_34)


	//   ....[0]....
.L_34:
        /*0100*/ 	.word	0x00000140


	//   ....[1]....
        /*0104*/ 	.word	0x00000730


	//   ....[2]....
        /*0108*/ 	.word	0x00000d20


	//----- nvinfo : EIATTR_MBARRIER_INSTR_OFFSETS
	.align		4
.L_35:
        /*010c*/ 	.byte	0x04, 0x39
        /*010e*/ 	.short	(.L_37 - .L_36)


	//   ....[0]....
.L_36:
        /*0110*/ 	.word	0x000015e0
        /*0114*/ 	.word	0x000000ff
        /*0118*/ 	.word	0x0000c000
        /*011c*/ 	.short	0x0100
        /*011e*/ 	.byte	0x20
	.zero		1


	//   ....[1]....
        /*0120*/ 	.word	0x00001d00
        /*0124*/ 	.word	0x000000ff
        /*0128*/ 	.word	0x0000c000
        /*012c*/ 	.short	0x010a
        /*012e*/ 	.byte	0x20
	.zero		1


	//   ....[2]....
        /*0130*/ 	.word	0x00002210
        /*0134*/ 	.word	0x000000ff
        /*0138*/ 	.word	0x0000c000
        /*013c*/ 	.short	0x0108
        /*013e*/ 	.byte	0x20
	.zero		1


	//   ....[3]....
        /*0140*/ 	.word	0x00002530
        /*0144*/ 	.word	0x000000ff
        /*0148*/ 	.word	0x0000c000
        /*014c*/ 	.short	0x010a
        /*014e*/ 	.byte	0x20
	.zero		1


	//----- nvinfo : EIATTR_NUM_MBARRIERS
	.align		4
.L_37:
        /*0150*/ 	.byte	0x03, 0x38
        /*0152*/ 	.short	0x0001


	//----- nvinfo : EIATTR_EXIT_INSTR_OFFSETS
	.align		4
        /*0154*/ 	.byte	0x04, 0x1c
        /*0156*/ 	.short	(.L_39 - .L_38)


	//   ....[0]....
.L_38:
        /*0158*/ 	.word	0x00002520


	//----- nvinfo : EIATTR_REQNTID
	.align		4
.L_39:
        /*015c*/ 	.byte	0x04, 0x10
        /*015e*/ 	.short	(.L_41 - .L_40)
.L_40:
        /*0160*/ 	.word	0x00000080
        /*0164*/ 	.word	0x00000001
        /*0168*/ 	.word	0x00000001


	//----- nvinfo : EIATTR_CRS_STACK_SIZE
	.align		4
.L_41:
        /*016c*/ 	.byte	0x04, 0x1e
        /*016e*/ 	.short	(.L_43 - .L_42)
.L_42:
        /*0170*/ 	.word	0x00000000


	//----- nvinfo : EIATTR_CBANK_PARAM_SIZE
	.align		4
.L_43:
        /*0174*/ 	.byte	0x03, 0x19
        /*0176*/ 	.short	0x0050


	//----- nvinfo : EIATTR_PARAM_CBANK
	.align		4
        /*0178*/ 	.byte	0x04, 0x0a
        /*017a*/ 	.short	(.L_45 - .L_44)
	.align		4
.L_44:
        /*017c*/ 	.word	index@(.nv.constant0.gluon_wgmma)
        /*0180*/ 	.short	0x0210
        /*0182*/ 	.short	0x0050


	//----- nvinfo : EIATTR_SW_WAR
	.align		4
.L_45:
        /*0184*/ 	.byte	0x04, 0x36
        /*0186*/ 	.short	(.L_47 - .L_46)
.L_46:
        /*0188*/ 	.word	0x00000008
.L_47:


//--------------------- .nv.callgraph             --------------------------
	.section	.nv.callgraph,"",@"SHT_CUDA_CALLGRAPH"
	.align	4
	.sectionentsize	8
	.align		4
        /*0000*/ 	.word	0x00000000
	.align		4
        /*0004*/ 	.word	0xffffffff
	.align		4
        /*0008*/ 	.word	0x00000000
	.align		4
        /*000c*/ 	.word	0xfffffffe
	.align		4
        /*0010*/ 	.word	0x00000000
	.align		4
        /*0014*/ 	.word	0xfffffffd
	.align		4
        /*0018*/ 	.word	0x00000000
	.align		4
        /*001c*/ 	.word	0xfffffffc


//--------------------- .text.gluon_wgmma         --------------------------
	.section	.text.gluon_wgmma,"ax",@progbits
	.align	128
        .global         gluon_wgmma
        .type           gluon_wgmma,@function
        .size           gluon_wgmma,(.L_x_52 - gluon_wgmma)
        .other          gluon_wgmma,@"STO_CUDA_ENTRY STV_DEFAULT"
gluon_wgmma:
.text.gluon_wgmma:
[----:B------:R-:W-:Y:S01]  /*0000*/  LDC R1, c[0x0][0x28] ;  /* 0x00000a00ff017b82 */ /* 0x000fe20000000800 */
[----:B------:R-:W1:Y:S07]  /*0010*/  S2R R4, SR_TID.X ;  /* 0x0000000000047919 */ /* 0x000e6e0000002100 */
[----:B------:R-:W2:Y:S01]  /*0020*/  S2UR UR4, SR_CgaCtaId ;  /* 0x00000000000479c3 */ /* 0x000ea20000008800 */
[----:B------:R-:W-:Y:S01]  /*0030*/  UMOV UR32, 0x400 ;  /* 0x0000040000207882 */ /* 0x000fe20000000000 */
[----:B------:R-:W-:Y:S01]  /*0040*/  ULDC UR6, c[0x0][0xc] ;  /* 0x0000030000067ab9 */ /* 0x000fe20000000800 */
[----:B------:R-:W-:Y:S05]  /*0050*/  BSSY B0, `(.L_x_0) ;  /* 0x000001f000007945 */ /* 0x000fea0003800000 */
[----:B------:R-:W3:Y:S08]  /*0060*/  LDC R0, c[0x0][0x228] ;  /* 0x00008a00ff007b82 */ /* 0x000ef00000000800 */
[----:B------:R-:W4:Y:S08]  /*0070*/  LDC R10, c[0x0][0x230] ;  /* 0x00008c00ff0a7b82 */ /* 0x000f300000000800 */
[----:B------:R-:W-:Y:S01]  /*0080*/  S2UR UR8, SR_CTAID.Y ;  /* 0x00000000000879c3 */ /* 0x000fe20000002600 */
[----:B--2---:R-:W-:-:S03]  /*0090*/  ULEA UR32, UR4, UR32, 0x18 ;  /* 0x0000002004207291 */ /* 0x004fc6000f8ec03f */
[----:B------:R-:W-:Y:S01]  /*00a0*/  ULDC UR4, c[0x0][0x10] ;  /* 0x0000040000047ab9 */ /* 0x000fe20000000800 */
[----:B-1----:R-:W-:-:S03]  /*00b0*/  LOP3.LUT R3, R4, 0x7f, RZ, 0xc0, !PT ;  /* 0x0000007f04037812 */ /* 0x002fc600078ec0ff */
[----:B------:R-:W1:Y:S01]  /*00c0*/  S2UR UR5, SR_CTAID.Z ;  /* 0x00000000000579c3 */ /* 0x000e620000002700 */
[----:B---3--:R-:W-:Y:S01]  /*00d0*/  VIADD R0, R0, 0xffffffff ;  /* 0xffffffff00007836 */ /* 0x008fe20000000000 */
[C---:B------:R-:W-:Y:S02]  /*00e0*/  ISETP.GE.U32.AND P0, PT, R3.reuse, 0x20, PT ;  /* 0x000000200300780c */ /* 0x040fe40003f06070 */
[C---:B------:R-:W-:Y:S02]  /*00f0*/  ISETP.NE.U32.AND P1, PT, R3.reuse, RZ, PT ;  /* 0x000000ff0300720c */ /* 0x040fe40003f25070 */
[----:B------:R-:W-:Y:S02]  /*0100*/  LEA R12, R3, UR32, 0x2 ;  /* 0x00000020030c7c11 */ /* 0x000fe4000f8e10ff */
[----:B------:R-:W2:Y:S01]  /*0110*/  S2UR UR7, SR_CTAID.X ;  /* 0x00000000000779c3 */ /* 0x000ea20000002500 */
[----:B----4-:R-:W-:-:S06]  /*0120*/  VIADD R11, R10, 0xffffffff ;  /* 0xffffffff0a0b7836 */ /* 0x010fcc0000000000 */
[----:B------:R3:W-:Y:S01]  /*0130*/  @!P0 STS [R12], RZ ;  /* 0x000000ff0c008388 */ /* 0x0007e20000000800 */
[----:B------:R-:W-:-:S03]  /*0140*/  NOP ;  /* 0x0000000000007918 */ /* 0x000fc60000000000 */
[----:B------:R3:W-:Y:S01]  /*0150*/  @!P1 STS [UR32+0x24], R0 ;  /* 0x00002400ff009988 */ /* 0x0007e20008000820 */
[----:B-1----:R-:W-:-:S03]  /*0160*/  UIMAD UR4, UR5, UR4, UR8 ;  /* 0x00000004050472a4 */ /* 0x002fc6000f8e0208 */
[----:B------:R3:W-:Y:S01]  /*0170*/  @!P1 STS [UR32+0x20], R11 ;  /* 0x0000200bff009988 */ /* 0x0007e20008000820 */
[----:B------:R-:W-:Y:S01]  /*0180*/  ULDC.64 UR8, c[0x0][0x250] ;  /* 0x0000940000087ab9 */ /* 0x000fe20000000a00 */
[----:B--2---:R-:W-:-:S04]  /*0190*/  UIMAD UR4, UR4, UR6, UR7 ;  /* 0x00000006040472a4 */ /* 0x004fc8000f8e0207 */
[----:B------:R-:W-:-:S04]  /*01a0*/  UIMAD UR6, UR4, 0x180, URZ ;  /* 0x00000180040678a4 */ /* 0x000fc8000f8e023f */
[----:B------:R-:W-:-:S04]  /*01b0*/  UIADD3 UR60, UP0, UR6, UR8, URZ ;  /* 0x00000008063c7290 */ /* 0x000fc8000ff1e03f */
[----:B------:R-:W-:Y:S01]  /*01c0*/  ULEA.HI.X.SX32 UR35, UR6, UR9, 0x1, UP0 ;  /* 0x0000000906237291 */ /* 0x000fe200080f0e3f */
[----:B---3--:R-:W-:Y:S11]  /*01d0*/  @P1 BRA `(.L_x_1) ;  /* 0x0000000000181947 */ /* 0x008ff60003800000 */
[----:B------:R-:W1:Y:S01]  /*01e0*/  LDS R2, [UR32+0x8] ;  /* 0x00000820ff027984 */ /* 0x000e620008000800 */
[----:B------:R-:W2:Y:S01]  /*01f0*/  LDC.64 R6, c[0x0][0x210] ;  /* 0x00008400ff067b82 */ /* 0x000ea20000000a00 */
[----:B------:R-:W-:Y:S02]  /*0200*/  IMAD.MOV.U32 R5, RZ, RZ, 0x70 ;  /* 0x00000070ff057424 */ /* 0x000fe400078e00ff */
[----:B--2---:R2:W-:Y:S03]  /*0210*/  STS.64 [UR32], R6 ;  /* 0x00000006ff007988 */ /* 0x0045e60008000a20 */
[----:B-1----:R-:W-:-:S05]  /*0220*/  LOP3.LUT R2, R2, 0x10, R5, 0xd8, !PT ;  /* 0x0000001002027812 */ /* 0x002fca00078ed805 */
[----:B------:R2:W-:Y:S02]  /*0230*/  STS [UR32+0x8], R2 ;  /* 0x00000802ff007988 */ /* 0x0005e40008000820 */
.L_x_1:
[----:B------:R-:W-:Y:S05]  /*0240*/  BSYNC B0 ;  /* 0x0000000000007941 */ /* 0x000fea0003800000 */
.L_x_0:
[----:B------:R-:W-:Y:S04]  /*0250*/  BSSY B0, `(.L_x_2) ;  /* 0x000000a000007945 */ /* 0x000fe80003800000 */
[----:B------:R-:W-:Y:S05]  /*0260*/  @P1 BRA `(.L_x_3) ;  /* 0x0000000000201947 */ /* 0x000fea0003800000 */
[----:B--2---:R-:W1:Y:S01]  /*0270*/  LDS R2, [UR32+0x34] ;  /* 0x00003420ff027984 */ /* 0x004e620008000800 */
[----:B------:R-:W-:Y:S02]  /*0280*/  IMAD.MOV.U32 R5, RZ, RZ, 0x3f000000 ;  /* 0x3f000000ff057424 */ /* 0x000fe400078e00ff */
[----:B------:R-:W-:Y:S01]  /*0290*/  @!P1 IMAD.MOV.U32 R6, RZ, RZ, 0x7f ;  /* 0x0000007fff069424 */ /* 0x000fe200078e00ff */
[----:B------:R-:W2:Y:S02]  /*02a0*/  @!P1 LDS R7, [UR32+0x38] ;  /* 0x00003820ff079984 */ /* 0x000ea40008000800 */
[----:B-1----:R-:W-:Y:S02]  /*02b0*/  LOP3.LUT R2, R2, 0xff000000, R5, 0xb8, !PT ;  /* 0xff00000002027812 */ /* 0x002fe400078eb805 */
[----:B--2---:R-:W-:-:S03]  /*02c0*/  @!P1 LOP3.LUT R5, R7, 0xff, R6, 0xb8, !PT ;  /* 0x000000ff07059812 */ /* 0x004fc600078eb806 */
[----:B------:R1:W-:Y:S04]  /*02d0*/  STS [UR32+0x34], R2 ;  /* 0x00003402ff007988 */ /* 0x0003e80008000820 */
[----:B------:R1:W-:Y:S02]  /*02e0*/  @!P1 STS [UR32+0x38], R5 ;  /* 0x00003805ff009988 */ /* 0x0003e40008000820 */
.L_x_3:
[----:B------:R-:W-:Y:S05]  /*02f0*/  BSYNC B0 ;  /* 0x0000000000007941 */ /* 0x000fea0003800000 */
.L_x_2:
[----:B------:R-:W-:Y:S04]  /*0300*/  BSSY B0, `(.L_x_4) ;  /* 0x000000e000007945 */ /* 0x000fe80003800000 */
[----:B------:R-:W-:Y:S05]  /*0310*/  @P1 BRA `(.L_x_5) ;  /* 0x0000000000301947 */ /* 0x000fea0003800000 */
[----:B-1----:R-:W1:Y:S01]  /*0320*/  LDS R5, [UR32+0x34] ;  /* 0x00003420ff057984 */ /* 0x002e620008000800 */
[----:B--2---:R-:W2:Y:S03]  /*0330*/  LDC.64 R6, c[0x0][0x238] ;  /* 0x00008e00ff067b82 */ /* 0x004ea60000000a00 */
[----:B------:R-:W3:Y:S01]  /*0340*/  LDS R2, [UR32+0x1c] ;  /* 0x00001c20ff027984 */ /* 0x000ee20008000800 */
[C---:B--2---:R-:W-:Y:S01]  /*0350*/  SHF.L.U64.HI R7, R6.reuse, 0x1, R7 ;  /* 0x0000000106077819 */ /* 0x044fe20000010207 */
[----:B------:R-:W-:-:S03]  /*0360*/  IMAD.SHL.U32 R6, R6, 0x2, RZ ;  /* 0x0000000206067824 */ /* 0x000fc600078e00ff */
[--C-:B------:R-:W-:Y:S02]  /*0370*/  SHF.R.U32.HI R9, RZ, 0x4, R7.reuse ;  /* 0x00000004ff097819 */ /* 0x100fe40000011607 */
[----:B------:R-:W-:-:S05]  /*0380*/  SHF.R.U64 R6, R6, 0x4, R7 ;  /* 0x0000000406067819 */ /* 0x000fca0000001207 */
[----:B------:R4:W-:Y:S01]  /*0390*/  STS [UR32+0xc], R6 ;  /* 0x00000c06ff007988 */ /* 0x0009e20008000820 */
[----:B-1----:R-:W-:Y:S02]  /*03a0*/  LOP3.LUT R5, R5, 0x7, RZ, 0xb8, !PT ;  /* 0x0000000705057812 */ /* 0x002fe400078eb8ff */
[----:B---3--:R-:W-:-:S03]  /*03b0*/  LOP3.LUT R2, R2, 0xf, R9, 0xb8, !PT ;  /* 0x0000000f02027812 */ /* 0x008fc600078eb809 */
[----:B------:R4:W-:Y:S04]  /*03c0*/  STS [UR32+0x34], R5 ;  /* 0x00003405ff007988 */ /* 0x0009e80008000820 */
[----:B------:R4:W-:Y:S02]  /*03d0*/  STS [UR32+0x1c], R2 ;  /* 0x00001c02ff007988 */ /* 0x0009e40008000820 */
.L_x_5:
[----:B------:R-:W-:Y:S05]  /*03e0*/  BSYNC B0 ;  /* 0x0000000000007941 */ /* 0x000fea0003800000 */
.L_x_4:
[----:B------:R-:W-:Y:S04]  /*03f0*/  BSSY B1, `(.L_x_6) ;  /* 0x000001b000017945 */ /* 0x000fe80003800000 */
[----:B------:R-:W-:Y:S01]  /*0400*/  BSSY B0, `(.L_x_7) ;  /* 0x0000016000007945 */ /* 0x000fe20003800000 */
[----:B------:R-:W-:-:S03]  /*0410*/  IMAD.MOV.U32 R8, RZ, RZ, RZ ;  /* 0x000000ffff087224 */ /* 0x000fc600078e00ff */
[----:B------:R-:W-:Y:S05]  /*0420*/  @P1 BRA `(.L_x_8) ;  /* 0x0000000000201947 */ /* 0x000fea0003800000 */
[----:B-12-4-:R-:W1:Y:S02]  /*0430*/  LDS R2, [UR32+0x34] ;  /* 0x00003420ff027984 */ /* 0x016e640008000800 */
[----:B-1----:R-:W-:-:S05]  /*0440*/  LOP3.LUT R2, R2, 0x38, RZ, 0xb8, !PT ;  /* 0x0000003802027812 */ /* 0x002fca00078eb8ff */
[----:B------:R1:W-:Y:S01]  /*0450*/  STS [UR32+0x34], R2 ;  /* 0x00003402ff007988 */ /* 0x0003e20008000820 */
[----:B------:R-:W-:Y:S05]  /*0460*/  @P1 BRA `(.L_x_9) ;  /* 0x0000000000201947 */ /* 0x000fea0003800000 */
[----:B-1----:R-:W1:Y:S01]  /*0470*/  LDS R2, [UR32+0x8] ;  /* 0x00000820ff027984 */ /* 0x002e620008000800 */
[----:B------:R-:W-:-:S05]  /*0480*/  IMAD.MOV.U32 R5, RZ, RZ, 0x780 ;  /* 0x00000780ff057424 */ /* 0x000fca00078e00ff */
[----:B-1----:R-:W-:-:S05]  /*0490*/  LOP3.LUT R2, R2, 0x500, R5, 0xd8, !PT ;  /* 0x0000050002027812 */ /* 0x002fca00078ed805 */
[----:B------:R3:W-:Y:S02]  /*04a0*/  STS [UR32+0x8], R2 ;  /* 0x00000802ff007988 */ /* 0x0007e40008000820 */
.L_x_8:
[----:B------:R-:W-:Y:S05]  /*04b0*/  @P1 BRA `(.L_x_10) ;  /* 0x0000000000281947 */ /* 0x000fea0003800000 */
[----:B-1234-:R-:W1:Y:S02]  /*04c0*/  LDS R2, [UR32+0x8] ;  /* 0x00000820ff027984 */ /* 0x01ee640008000800 */
[----:B-1----:R-:W-:-:S05]  /*04d0*/  LOP3.LUT R2, R2, 0x1800, RZ, 0xb8, !PT ;  /* 0x0000180002027812 */ /* 0x002fca00078eb8ff */
[----:B------:R2:W-:Y:S02]  /*04e0*/  STS [UR32+0x8], R2 ;  /* 0x00000802ff007988 */ /* 0x0005e40008000820 */
.L_x_9:
[----:B------:R-:W-:Y:S05]  /*04f0*/  @P1 BREAK B0 ;  /* 0x0000000000001942 */ /* 0x000fea0003800000 */
[----:B------:R-:W-:Y:S05]  /*0500*/  @P1 BRA `(.L_x_11) ;  /* 0x0000000000241947 */ /* 0x000fea0003800000 */
[----:B------:R-:W3:Y:S01]  /*0510*/  LDS R5, [UR32+0x8] ;  /* 0x00000820ff057984 */ /* 0x000ee20008000800 */
[----:B-12---:R-:W-:-:S05]  /*0520*/  IMAD.MOV.U32 R2, RZ, RZ, 0x6000 ;  /* 0x00006000ff027424 */ /* 0x006fca00078e00ff */
[----:B---3--:R-:W-:-:S04]  /*0530*/  LOP3.LUT R2, R5, 0x6000, R2, 0xd8, !PT ;  /* 0x0000600005027812 */ /* 0x008fc800078ed802 */
[----:B------:R-:W-:-:S05]  /*0540*/  LOP3.LUT R2, R2, 0x400000, RZ, 0xb8, !PT ;  /* 0x0040000002027812 */ /* 0x000fca00078eb8ff */
[----:B------:R5:W-:Y:S02]  /*0550*/  STS [UR32+0x8], R2 ;  /* 0x00000802ff007988 */ /* 0x000be40008000820 */
.L_x_10:
[----:B------:R-:W-:Y:S05]  /*0560*/  BSYNC B0 ;  /* 0x0000000000007941 */ /* 0x000fea0003800000 */
.L_x_7:
[----:B-12345:R-:W1:Y:S02]  /*0570*/  @!P1 LDS R2, [UR32+0x8] ;  /* 0x00000820ff029984 */ /* 0x03ee640008000800 */
[----:B-1----:R-:W-:-:S05]  /*0580*/  @!P1 LOP3.LUT R2, R2, 0x8000, RZ, 0xb8, !PT ;  /* 0x0000800002029812 */ /* 0x002fca00078eb8ff */
[----:B------:R3:W-:Y:S02]  /*0590*/  @!P1 STS [UR32+0x8], R2 ;  /* 0x00000802ff009988 */ /* 0x0007e40008000820 */
.L_x_11:
[----:B------:R-:W-:Y:S05]  /*05a0*/  BSYNC B1 ;  /* 0x0000000000017941 */ /* 0x000fea0003800000 */
.L_x_6:
[----:B------:R-:W-:Y:S05]  /*05b0*/  WARPSYNC.ALL ;  /* 0x0000000000007948 */ /* 0x000fea0003800000 */
[----:B------:R-:W4:Y:S02]  /*05c0*/  LDC R9, c[0x0][0x22c] ;  /* 0x00008b00ff097b82 */ /* 0x000f240000000800 */
[----:B----4-:R-:W-:Y:S01]  /*05d0*/  VIADD R9, R9, 0xffffffff ;  /* 0xffffffff09097836 */ /* 0x010fe20000000000 */
[----:B------:R-:W-:Y:S06]  /*05e0*/  @P0 BRA `(.L_x_12) ;  /* 0x00000000002c0947 */ /* 0x000fec0003800000 */
[----:B-123--:R-:W1:Y:S01]  /*05f0*/  S2R R2, SR_LANEID ;  /* 0x0000000000027919 */ /* 0x00ee620000000000 */
[----:B------:R-:W-:Y:S05]  /*0600*/  WARPSYNC.ALL ;  /* 0x0000000000007948 */ /* 0x000fea0003800000 */
[----:B-1----:R-:W-:-:S05]  /*0610*/  IMAD.SHL.U32 R2, R2, 0x4, RZ ;  /* 0x0000000402027824 */ /* 0x002fca00078e00ff */
[----:B------:R-:W1:Y:S01]  /*0620*/  LDS R5, [R2+UR32] ;  /* 0x0000002002057984 */ /* 0x000e620008000800 */
[----:B------:R-:W-:Y:S01]  /*0630*/  IADD3 R6, P2, R2, UR60, RZ ;  /* 0x0000003c02067c10 */ /* 0x000fe2000ff5e0ff */
[----:B------:R-:W-:-:S04]  /*0640*/  UMOV UR34, UR60 ;  /* 0x0000003c00227c82 */ /* 0x000fc80008000000 */
[----:B------:R-:W-:-:S05]  /*0650*/  IMAD.X R7, RZ, RZ, UR35, P2 ;  /* 0x00000023ff077e24 */ /* 0x000fca00090e06ff */
[----:B-1----:R4:W5:Y:S01]  /*0660*/  ATOMG.E.EXCH.STRONG.GPU PT, RZ, [R6], R5 ;  /* 0x0000000506ff73a8 */ /* 0x00296200041ee100 */
[----:B------:R-:W-:-:S04]  /*0670*/  DEPBAR {5,4,3,2,1,0} ;  /* 0x0000003f0000791a */ /* 0x000fc80000000000 */
[----:B------:R4:W-:Y:S01]  /*0680*/  UTMACCTL.IV [UR34] ;  /* 0x00000000220079b9 */ /* 0x0009e20008000000 */
[----:B------:R-:W-:Y:S01]  /*0690*/  NOP ;  /* 0x0000000000007918 */ /* 0x000fe20000000000 */
.L_x_12:
[----:B------:R-:W-:Y:S05]  /*06a0*/  @P0 BRA `(.L_x_13) ;  /* 0x00000000000c0947 */ /* 0x000fea0003800000 */
[----:B------:R0:W-:Y:S01]  /*06b0*/  UTMACMDFLUSH ;  /* 0x00000000000079b7 */ /* 0x0001e20000000000 */
[----:B------:R-:W-:Y:S05]  /*06c0*/  @P0 BRA `(.L_x_13) ;  /* 0x0000000000040947 */ /* 0x000fea0003800000 */
[----:B------:R-:W-:-:S04]  /*06d0*/  DEPBAR.LE SB0, 0x0 ;  /* 0x000080000000791a */ /* 0x000fc80000000000 */
.L_x_13:
[----:B------:R-:W-:Y:S05]  /*06e0*/  WARPSYNC.ALL ;  /* 0x0000000000007948 */ /* 0x000fea0003800000 */
[----:B-----5:R-:W-:Y:S06]  /*06f0*/  BAR.SYNC.DEFER_BLOCKING 0x0 ;  /* 0x0000000000007b1d */ /* 0x020fec0000010000 */
[----:B------:R-:W-:Y:S02]  /*0700*/  BSSY B1, `(.L_x_14) ;  /* 0x000000b000017945 */ /* 0x000fe40003800000 */
[----:B------:R-:W-:Y:S06]  /*0710*/  BAR.SYNC.DEFER_BLOCKING 0x0 ;  /* 0x0000000000007b1d */ /* 0x000fec0000010000 */
[----:B------:R5:W-:Y:S01]  /*0720*/  @!P0 STS [R12], RZ ;  /* 0x000000ff0c008388 */ /* 0x000be20000000800 */
[----:B------:R-:W-:Y:S01]  /*0730*/  NOP ;  /* 0x0000000000007918 */ /* 0x000fe20000000000 */
[----:B------:R-:W-:Y:S05]  /*0740*/  @P1 BRA `(.L_x_15) ;  /* 0x0000000000181947 */ /* 0x000fea0003800000 */
[----:B-123--:R-:W1:Y:S01]  /*0750*/  LDS R2, [UR32+0x8] ;  /* 0x00000820ff027984 */ /* 0x00ee620008000800 */
[----:B----4-:R-:W2:Y:S01]  /*0760*/  LDC.64 R6, c[0x0][0x218] ;  /* 0x00008600ff067b82 */ /* 0x010ea20000000a00 */
[----:B------:R-:W-:Y:S02]  /*0770*/  IMAD.MOV.U32 R5, RZ, RZ, 0x70 ;  /* 0x00000070ff057424 */ /* 0x000fe400078e00ff */
[----:B--2---:R2:W-:Y:S03]  /*0780*/  STS.64 [UR32], R6 ;  /* 0x00000006ff007988 */ /* 0x0045e60008000a20 */
[----:B-1----:R-:W-:-:S05]  /*0790*/  LOP3.LUT R2, R2, 0x10, R5, 0xd8, !PT ;  /* 0x0000001002027812 */ /* 0x002fca00078ed805 */
[----:B------:R2:W-:Y:S02]  /*07a0*/  STS [UR32+0x8], R2 ;  /* 0x00000802ff007988 */ /* 0x0005e40008000820 */
.L_x_15:
[----:B----4-:R-:W-:Y:S05]  /*07b0*/  BSYNC B1 ;  /* 0x0000000000017941 */ /* 0x010fea0003800000 */
.L_x_14:
[----:B------:R-:W-:Y:S04]  /*07c0*/  BSSY B1, `(.L_x_16) ;  /* 0x000000a000017945 */ /* 0x000fe80003800000 */
[----:B------:R-:W-:Y:S05]  /*07d0*/  @P1 BRA `(.L_x_17) ;  /* 0x0000000000201947 */ /* 0x000fea0003800000 */
[----:B-123--:R-:W1:Y:S01]  /*07e0*/  LDS R2, [UR32+0x34] ;  /* 0x00003420ff027984 */ /* 0x00ee620008000800 */
[----:B------:R-:W-:Y:S02]  /*07f0*/  IMAD.MOV.U32 R7, RZ, RZ, 0x3f000000 ;  /* 0x3f000000ff077424 */ /* 0x000fe400078e00ff */
[----:B------:R-:W-:Y:S01]  /*0800*/  @!P1 IMAD.MOV.U32 R6, RZ, RZ, 0x7f ;  /* 0x0000007fff069424 */ /* 0x000fe200078e00ff */
[----:B------:R-:W2:Y:S02]  /*0810*/  @!P1 LDS R5, [UR32+0x38] ;  /* 0x00003820ff059984 */ /* 0x000ea40008000800 */
[----:B-1----:R-:W-:Y:S02]  /*0820*/  LOP3.LUT R2, R2, 0xff000000, R7, 0xb8, !PT ;  /* 0xff00000002027812 */ /* 0x002fe400078eb807 */
[----:B--2---:R-:W-:-:S03]  /*0830*/  @!P1 LOP3.LUT R5, R5, 0xff, R6, 0xb8, !PT ;  /* 0x000000ff05059812 */ /* 0x004fc600078eb806 */
[----:B------:R4:W-:Y:S04]  /*0840*/  STS [UR32+0x34], R2 ;  /* 0x00003402ff007988 */ /* 0x0009e80008000820 */
[----:B------:R4:W-:Y:S02]  /*0850*/  @!P1 STS [UR32+0x38], R5 ;  /* 0x00003805ff009988 */ /* 0x0009e40008000820 */
.L_x_17:
[----:B------:R-:W-:Y:S05]  /*0860*/  BSYNC B1 ;  /* 0x0000000000017941 */ /* 0x000fea0003800000 */
.L_x_16:
[----:B------:R-:W-:Y:S04]  /*0870*/  BSSY B1, `(.L_x_18) ;  /* 0x0000004000017945 */ /* 0x000fe80003800000 */
[----:B------:R-:W-:Y:S05]  /*0880*/  @P1 BRA `(.L_x_19) ;  /* 0x0000000000081947 */ /* 0x000fea0003800000 */
[----:B------:R1:W-:Y:S04]  /*0890*/  STS [UR32+0x24], R11 ;  /* 0x0000240bff007988 */ /* 0x0003e80008000820 */
[----:B------:R1:W-:Y:S02]  /*08a0*/  STS [UR32+0x20], R9 ;  /* 0x00002009ff007988 */ /* 0x0003e40008000820 */
.L_x_19:
[----:B------:R-:W-:Y:S05]  /*08b0*/  BSYNC B1 ;  /* 0x0000000000017941 */ /* 0x000fea0003800000 */
.L_x_18:
[----:B------:R-:W-:Y:S04]  /*08c0*/  BSSY B1, `(.L_x_20) ;  /* 0x000000e000017945 */ /* 0x000fe80003800000 */
[----:B------:R-:W-:Y:S05]  /*08d0*/  @P1 BRA `(.L_x_21) ;  /* 0x0000000000301947 */ /* 0x000fea0003800000 */
[----:B----4-:R-:W4:Y:S01]  /*08e0*/  LDS R5, [UR32+0x34] ;  /* 0x00003420ff057984 */ /* 0x010f220008000800 */
[----:B--2---:R-:W2:Y:S03]  /*08f0*/  LDC.64 R6, c[0x0][0x240] ;  /* 0x00009000ff067b82 */ /* 0x004ea60000000a00 */
[----:B-1-3--:R-:W1:Y:S01]  /*0900*/  LDS R2, [UR32+0x1c] ;  /* 0x00001c20ff027984 */ /* 0x00ae620008000800 */
[C---:B--2---:R-:W-:Y:S01]  /*0910*/  SHF.L.U64.HI R7, R6.reuse, 0x1, R7 ;  /* 0x0000000106077819 */ /* 0x044fe20000010207 */
[----:B------:R-:W-:-:S03]  /*0920*/  IMAD.SHL.U32 R6, R6, 0x2, RZ ;  /* 0x0000000206067824 */ /* 0x000fc600078e00ff */
[--C-:B------:R-:W-:Y:S02]  /*0930*/  SHF.R.U32.HI R11, RZ, 0x4, R7.reuse ;  /* 0x00000004ff0b7819 */ /* 0x100fe40000011607 */
[----:B------:R-:W-:-:S05]  /*0940*/  SHF.R.U64 R6, R6, 0x4, R7 ;  /* 0x0000000406067819 */ /* 0x000fca0000001207 */
[----:B------:R2:W-:Y:S01]  /*0950*/  STS [UR32+0xc], R6 ;  /* 0x00000c06ff007988 */ /* 0x0005e20008000820 */
[----:B----4-:R-:W-:Y:S02]  /*0960*/  LOP3.LUT R5, R5, 0x7, RZ, 0xb8, !PT ;  /* 0x0000000705057812 */ /* 0x010fe400078eb8ff */
[----:B-1----:R-:W-:-:S03]  /*0970*/  LOP3.LUT R2, R2, 0xf, R11, 0xb8, !PT ;  /* 0x0000000f02027812 */ /* 0x002fc600078eb80b */
[----:B------:R2:W-:Y:S04]  /*0980*/  STS [UR32+0x34], R5 ;  /* 0x00003405ff007988 */ /* 0x0005e80008000820 */
[----:B------:R2:W-:Y:S02]  /*0990*/  STS [UR32+0x1c], R2 ;  /* 0x00001c02ff007988 */ /* 0x0005e40008000820 */
.L_x_21:
[----:B------:R-:W-:Y:S05]  /*09a0*/  BSYNC B1 ;  /* 0x0000000000017941 */ /* 0x000fea0003800000 */
.L_x_20:
[----:B------:R-:W-:Y:S04]  /*09b0*/  BSSY B2, `(.L_x_22) ;  /* 0x000001a000027945 */ /* 0x000fe80003800000 */
[----:B------:R-:W-:Y:S04]  /*09c0*/  BSSY B1, `(.L_x_23) ;  /* 0x0000015000017945 */ /* 0x000fe80003800000 */
[----:B------:R-:W-:Y:S05]  /*09d0*/  @P1 BRA `(.L_x_24) ;  /* 0x0000000000201947 */ /* 0x000fea0003800000 */
[----:B-1234-:R-:W1:Y:S02]  /*09e0*/  LDS R2, [UR32+0x34] ;  /* 0x00003420ff027984 */ /* 0x01ee640008000800 */
[----:B-1----:R-:W-:-:S05]  /*09f0*/  LOP3.LUT R2, R2, 0x38, RZ, 0xb8, !PT ;  /* 0x0000003802027812 */ /* 0x002fca00078eb8ff */
[----:B------:R1:W-:Y:S01]  /*0a00*/  STS [UR32+0x34], R2 ;  /* 0x00003402ff007988 */ /* 0x0003e20008000820 */
[----:B------:R-:W-:Y:S05]  /*0a10*/  @P1 BRA `(.L_x_25) ;  /* 0x0000000000201947 */ /* 0x000fea0003800000 */
[----:B-1----:R-:W1:Y:S01]  /*0a20*/  LDS R2, [UR32+0x8] ;  /* 0x00000820ff027984 */ /* 0x002e620008000800 */
[----:B------:R-:W-:-:S05]  /*0a30*/  IMAD.MOV.U32 R5, RZ, RZ, 0x780 ;  /* 0x00000780ff057424 */ /* 0x000fca00078e00ff */
[----:B-1----:R-:W-:-:S05]  /*0a40*/  LOP3.LUT R2, R2, 0x500, R5, 0xd8, !PT ;  /* 0x0000050002027812 */ /* 0x002fca00078ed805 */
[----:B------:R1:W-:Y:S02]  /*0a50*/  STS [UR32+0x8], R2 ;  /* 0x00000802ff007988 */ /* 0x0003e40008000820 */
.L_x_24:
[----:B------:R-:W-:Y:S05]  /*0a60*/  @P1 BRA `(.L_x_26) ;  /* 0x0000000000281947 */ /* 0x000fea0003800000 */
[----:B-1234-:R-:W1:Y:S02]  /*0a70*/  LDS R2, [UR32+0x8] ;  /* 0x00000820ff027984 */ /* 0x01ee640008000800 */
[----:B-1----:R-:W-:-:S05]  /*0a80*/  LOP3.LUT R2, R2, 0x1800, RZ, 0xb8, !PT ;  /* 0x0000180002027812 */ /* 0x002fca00078eb8ff */
[----:B------:R2:W-:Y:S02]  /*0a90*/  STS [UR32+0x8], R2 ;  /* 0x00000802ff007988 */ /* 0x0005e40008000820 */
.L_x_25:
[----:B------:R-:W-:Y:S05]  /*0aa0*/  @P1 BREAK B1 ;  /* 0x0000000000011942 */ /* 0x000fea0003800000 */
[----:B------:R-:W-:Y:S05]  /*0ab0*/  @P1 BRA `(.L_x_27) ;  /* 0x0000000000241947 */ /* 0x000fea0003800000 */
[----:B-12---:R-:W1:Y:S01]  /*0ac0*/  LDS R2, [UR32+0x8] ;  /* 0x00000820ff027984 */ /* 0x006e620008000800 */
[----:B------:R-:W-:-:S05]  /*0ad0*/  IMAD.MOV.U32 R5, RZ, RZ, 0x6000 ;  /* 0x00006000ff057424 */ /* 0x000fca00078e00ff */
[----:B-1----:R-:W-:-:S04]  /*0ae0*/  LOP3.LUT R2, R2, 0x6000, R5, 0xd8, !PT ;  /* 0x0000600002027812 */ /* 0x002fc800078ed805 */
[----:B------:R-:W-:-:S05]  /*0af0*/  LOP3.LUT R2, R2, 0x400000, RZ, 0xb8, !PT ;  /* 0x0040000002027812 */ /* 0x000fca00078eb8ff */
[----:B------:R1:W-:Y:S02]  /*0b00*/  STS [UR32+0x8], R2 ;  /* 0x00000802ff007988 */ /* 0x0003e40008000820 */
.L_x_26:
[----:B------:R-:W-:Y:S05]  /*0b10*/  BSYNC B1 ;  /* 0x0000000000017941 */ /* 0x000fea0003800000 */
.L_x_23:
[----:B-1234-:R-:W1:Y:S02]  /*0b20*/  @!P1 LDS R2, [UR32+0x8] ;  /* 0x00000820ff029984 */ /* 0x01ee640008000800 */
[----:B-1----:R-:W-:-:S05]  /*0b30*/  @!P1 LOP3.LUT R2, R2, 0x8000, RZ, 0xb8, !PT ;  /* 0x0000800002029812 */ /* 0x002fca00078eb8ff */
[----:B------:R3:W-:Y:S02]  /*0b40*/  @!P1 STS [UR32+0x8], R2 ;  /* 0x00000802ff009988 */ /* 0x0007e40008000820 */
.L_x_27:
[----:B------:R-:W-:Y:S05]  /*0b50*/  BSYNC B2 ;  /* 0x0000000000027941 */ /* 0x000fea0003800000 */
.L_x_22:
[----:B------:R-:W-:Y:S05]  /*0b60*/  WARPSYNC.ALL ;  /* 0x0000000000007948 */ /* 0x000fea0003800000 */
[----:B------:R-:W-:-:S04]  /*0b70*/  UIADD3 UR61, UR6, 0x80, URZ ;  /* 0x00000080063d7890 */ /* 0x000fc8000fffe03f */
[----:B------:R-:W-:-:S04]  /*0b80*/  UIADD3 UR4, UP0, UR61, UR8, URZ ;  /* 0x000000083d047290 */ /* 0x000fc8000ff1e03f */
[----:B------:R-:W-:Y:S02]  /*0b90*/  ULEA.HI.X.SX32 UR61, UR61, UR9, 0x1, UP0 ;  /* 0x000000093d3d7291 */ /* 0x000fe400080f0e3f */
[----:B-123--:R-:W-:Y:S01]  /*0ba0*/  IMAD.U32 R2, RZ, RZ, UR4 ;  /* 0x00000004ff027e24 */ /* 0x00efe2000f8e00ff */
[----:B------:R-:W-:Y:S09]  /*0bb0*/  @P0 BRA `(.L_x_28) ;  /* 0x0000000000340947 */ /* 0x000ff20003800000 */
[----:B------:R-:W1:Y:S01]  /*0bc0*/  S2R R5, SR_LANEID ;  /* 0x0000000000057919 */ /* 0x000e620000000000 */
[----:B------:R-:W-:Y:S01]  /*0bd0*/  R2UR UR4, R2 ;  /* 0x00000000020472ca */ /* 0x000fe200000e0000 */
[----:B-1----:R-:W-:-:S05]  /*0be0*/  IMAD.SHL.U32 R11, R5, 0x4, RZ ;  /* 0x00000004050b7824 */ /* 0x002fca00078e00ff */
[----:B------:R-:W1:Y:S07]  /*0bf0*/  LDS R5, [R11+UR32] ;  /* 0x000000200b057984 */ /* 0x000e6e0008000800 */
[----:B------:R-:W-:Y:S01]  /*0c00*/  IADD3 R6, P2, R11, UR4, RZ ;  /* 0x000000040b067c10 */ /* 0x000fe2000ff5e0ff */
[----:B------:R-:W-:Y:S05]  /*0c10*/  WARPSYNC.ALL ;  /* 0x0000000000007948 */ /* 0x000fea0003800000 */
[----:B------:R-:W-:Y:S01]  /*0c20*/  R2UR UR4, R2 ;  /* 0x00000000020472ca */ /* 0x000fe200000e0000 */
[----:B------:R-:W-:Y:S01]  /*0c30*/  IMAD.X R7, RZ, RZ, UR61, P2 ;  /* 0x0000003dff077e24 */ /* 0x000fe200090e06ff */
[----:B------:R-:W-:-:S04]  /*0c40*/  UMOV UR5, UR61 ;  /* 0x0000003d00057c82 */ /* 0x000fc80008000000 */
[----:B-1----:R1:W2:Y:S01]  /*0c50*/  ATOMG.E.EXCH.STRONG.GPU PT, RZ, [R6], R5 ;  /* 0x0000000506ff73a8 */ /* 0x0022a200041ee100 */
[----:B------:R-:W-:-:S06]  /*0c60*/  DEPBAR {5,4,3,2,1,0} ;  /* 0x0000003f0000791a */ /* 0x000fcc0000000000 */
[----:B------:R1:W-:Y:S01]  /*0c70*/  UTMACCTL.IV [UR4] ;  /* 0x00000000040079b9 */ /* 0x0003e20008000000 */
[----:B------:R-:W-:Y:S01]  /*0c80*/  NOP ;  /* 0x0000000000007918 */ /* 0x000fe20000000000 */
.L_x_28:
[----:B------:R-:W-:Y:S05]  /*0c90*/  @P0 BRA `(.L_x_29) ;  /* 0x00000000000c0947 */ /* 0x000fea0003800000 */
[----:B------:R0:W-:Y:S01]  /*0ca0*/  UTMACMDFLUSH ;  /* 0x00000000000079b7 */ /* 0x0001e20000000000 */
[----:B------:R-:W-:Y:S05]  /*0cb0*/  @P0 BRA `(.L_x_29) ;  /* 0x0000000000040947 */ /* 0x000fea0003800000 */
[----:B------:R-:W-:-:S04]  /*0cc0*/  DEPBAR.LE SB0, 0x0 ;  /* 0x000080000000791a */ /* 0x000fc80000000000 */
.L_x_29:
[----:B------:R-:W-:Y:S05]  /*0cd0*/  WARPSYNC.ALL ;  /* 0x0000000000007948 */ /* 0x000fea0003800000 */
[----:B--2---:R-:W-:Y:S06]  /*0ce0*/  BAR.SYNC.DEFER_BLOCKING 0x0 ;  /* 0x0000000000007b1d */ /* 0x004fec0000010000 */
[----:B------:R-:W-:Y:S02]  /*0cf0*/  BSSY B2, `(.L_x_30) ;  /* 0x000000b000027945 */ /* 0x000fe40003800000 */
[----:B------:R-:W-:Y:S06]  /*0d00*/  BAR.SYNC.DEFER_BLOCKING 0x0 ;  /* 0x0000000000007b1d */ /* 0x000fec0000010000 */
[----:B------:R2:W-:Y:S01]  /*0d10*/  @!P0 STS [R12], RZ ;  /* 0x000000ff0c008388 */ /* 0x0005e20000000800 */
[----:B------:R-:W-:Y:S01]  /*0d20*/  NOP ;  /* 0x0000000000007918 */ /* 0x000fe20000000000 */
[----:B------:R-:W-:Y:S05]  /*0d30*/  @P1 BRA `(.L_x_31) ;  /* 0x0000000000181947 */ /* 0x000fea0003800000 */
[----:B-1----:R-:W1:Y:S01]  /*0d40*/  LDS R5, [UR32+0x8] ;  /* 0x00000820ff057984 */ /* 0x002e620008000800 */
[----:B--2--5:R-:W2:Y:S01]  /*0d50*/  LDC.64 R12, c[0x0][0x220] ;  /* 0x00008800ff0c7b82 */ /* 0x024ea20000000a00 */
[----:B------:R-:W-:Y:S02]  /*0d60*/  IMAD.MOV.U32 R6, RZ, RZ, 0x70 ;  /* 0x00000070ff067424 */ /* 0x000fe400078e00ff */
[----:B--2---:R3:W-:Y:S03]  /*0d70*/  STS.64 [UR32], R12 ;  /* 0x0000000cff007988 */ /* 0x0047e60008000a20 */
[----:B-1----:R-:W-:-:S05]  /*0d80*/  LOP3.LUT R5, R5, 0x10, R6, 0xd8, !PT ;  /* 0x0000001005057812 */ /* 0x002fca00078ed806 */
[----:B------:R3:W-:Y:S02]  /*0d90*/  STS [UR32+0x8], R5 ;  /* 0x00000805ff007988 */ /* 0x0007e40008000820 */
.L_x_31:
[----:B-1----:R-:W-:Y:S05]  /*0da0*/  BSYNC B2 ;  /* 0x0000000000027941 */ /* 0x002fea0003800000 */
.L_x_30:
[----:B------:R-:W-:Y:S04]  /*0db0*/  BSSY B3, `(.L_x_32) ;  /* 0x0000011000037945 */ /* 0x000fe80003800000 */
[----:B------:R-:W-:Y:S04]  /*0dc0*/  BSSY B2, `(.L_x_33) ;  /* 0x000000e000027945 */ /* 0x000fe80003800000 */
[----:B------:R-:W-:Y:S05]  /*0dd0*/  @P1 BRA `(.L_x_34) ;  /* 0x0000000000241947 */ /* 0x000fea0003800000 */
[----:B---3--:R-:W1:Y:S01]  /*0de0*/  LDS R5, [UR32+0x34] ;  /* 0x00003420ff057984 */ /* 0x008e620008000800 */
[----:B------:R-:W-:-:S05]  /*0df0*/  IMAD.MOV.U32 R6, RZ, RZ, 0x3f000000 ;  /* 0x3f000000ff067424 */ /* 0x000fca00078e00ff */
[----:B-1----:R-:W-:-:S05]  /*0e00*/  LOP3.LUT R5, R5, 0xff000000, R6, 0xb8, !PT ;  /* 0xff00000005057812 */ /* 0x002fca00078eb806 */
[----:B------:R1:W-:Y:S01]  /*0e10*/  STS [UR32+0x34], R5 ;  /* 0x00003405ff007988 */ /* 0x0003e20008000820 */
[----:B------:R-:W-:Y:S05]  /*0e20*/  @P1 BRA `(.L_x_35) ;  /* 0x00000000001c1947 */ /* 0x000fea0003800000 */
[----:B-1----:R-:W1:Y:S01]  /*0e30*/  LDS R5, [UR32+0x38] ;  /* 0x00003820ff057984 */ /* 0x002e620008000800 */
[----:B------:R-:W-:-:S05]  /*0e40*/  IMAD.MOV.U32 R6, RZ, RZ, 0x7f ;  /* 0x0000007fff067424 */ /* 0x000fca00078e00ff */
[----:B-1----:R-:W-:-:S05]  /*0e50*/  LOP3.LUT R5, R5, 0xff, R6, 0xb8, !PT ;  /* 0x000000ff05057812 */ /* 0x002fca00078eb806 */
[----:B------:R1:W-:Y:S02]  /*0e60*/  STS [UR32+0x38], R5 ;  /* 0x00003805ff007988 */ /* 0x0003e40008000820 */
.L_x_34:
[----:B------:R-:W-:Y:S05]  /*0e70*/  @P1 BREAK B2 ;  /* 0x0000000000021942 */ /* 0x000fea0003800000 */
[----:B------:R-:W-:Y:S05]  /*0e80*/  @P1 BRA `(.L_x_36) ;  /* 0x00000000000c1947 */ /* 0x000fea0003800000 */
[----:B------:R4:W-:Y:S02]  /*0e90*/  STS [UR32+0x20], R9 ;  /* 0x00002009ff007988 */ /* 0x0009e40008000820 */
.L_x_35:
[----:B------:R-:W-:Y:S05]  /*0ea0*/  BSYNC B2 ;  /* 0x0000000000027941 */ /* 0x000fea0003800000 */
.L_x_33:
[----:B------:R1:W-:Y:S02]  /*0eb0*/  @!P1 STS [UR32+0x24], R0 ;  /* 0x00002400ff009988 */ /* 0x0003e40008000820 */
.L_x_36:
[----:B------:R-:W-:Y:S05]  /*0ec0*/  BSYNC B3 ;  /* 0x0000000000037941 */ /* 0x000fea0003800000 */
.L_x_32:
[----:B------:R-:W-:Y:S05]  /*0ed0*/  WARPSYNC.ALL ;  /* 0x0000000000007948 */ /* 0x000fea0003800000 */
[----:B------:R-:W-:Y:S04]  /*0ee0*/  BSSY B3, `(.L_x_37) ;  /* 0x000000e000037945 */ /* 0x000fe80003800000 */
[----:B------:R-:W-:Y:S05]  /*0ef0*/  @P1 BRA `(.L_x_38) ;  /* 0x0000000000301947 */ /* 0x000fea0003800000 */
[----:B-1-3--:R-:W1:Y:S01]  /*0f00*/  LDS R5, [UR32+0x34] ;  /* 0x00003420ff057984 */ /* 0x00ae620008000800 */
[----:B------:R-:W3:Y:S03]  /*0f10*/  LDC.64 R6, c[0x0][0x248] ;  /* 0x00009200ff067b82 */ /* 0x000ee60000000a00 */
[----:B------:R-:W5:Y:S01]  /*0f20*/  LDS R0, [UR32+0x1c] ;  /* 0x00001c20ff007984 */ /* 0x000f620008000800 */
[C---:B---3--:R-:W-:Y:S01]  /*0f30*/  SHF.L.U64.HI R7, R6.reuse, 0x1, R7 ;  /* 0x0000000106077819 */ /* 0x048fe20000010207 */
[----:B------:R-:W-:-:S03]  /*0f40*/  IMAD.SHL.U32 R6, R6, 0x2, RZ ;  /* 0x0000000206067824 */ /* 0x000fc600078e00ff */
[--C-:B----4-:R-:W-:Y:S02]  /*0f50*/  SHF.R.U32.HI R9, RZ, 0x4, R7.reuse ;  /* 0x00000004ff097819 */ /* 0x110fe40000011607 */
[----:B------:R-:W-:-:S05]  /*0f60*/  SHF.R.U64 R6, R6, 0x4, R7 ;  /* 0x0000000406067819 */ /* 0x000fca0000001207 */
[----:B------:R3:W-:Y:S01]  /*0f70*/  STS [UR32+0xc], R6 ;  /* 0x00000c06ff007988 */ /* 0x0007e20008000820 */
[----:B-1----:R-:W-:Y:S02]  /*0f80*/  LOP3.LUT R5, R5, 0x7, RZ, 0xb8, !PT ;  /* 0x0000000705057812 */ /* 0x002fe400078eb8ff */
[----:B-----5:R-:W-:-:S03]  /*0f90*/  LOP3.LUT R0, R0, 0xf, R9, 0xb8, !PT ;  /* 0x0000000f00007812 */ /* 0x020fc600078eb809 */
[----:B------:R3:W-:Y:S04]  /*0fa0*/  STS [UR32+0x34], R5 ;  /* 0x00003405ff007988 */ /* 0x0007e80008000820 */
[----:B------:R3:W-:Y:S02]  /*0fb0*/  STS [UR32+0x1c], R0 ;  /* 0x00001c00ff007988 */ /* 0x0007e40008000820 */
.L_x_38:
[----:B------:R-:W-:Y:S05]  /*0fc0*/  BSYNC B3 ;  /* 0x0000000000037941 */ /* 0x000fea0003800000 */
.L_x_37:
[----:B------:R-:W-:Y:S04]  /*0fd0*/  BSSY B3, `(.L_x_39) ;  /* 0x000001a000037945 */ /* 0x000fe80003800000 */
[----:B------:R-:W-:Y:S04]  /*0fe0*/  BSSY B4, `(.L_x_40) ;  /* 0x0000015000047945 */ /* 0x000fe80003800000 */
[----:B------:R-:W-:Y:S05]  /*0ff0*/  @P1 BRA `(.L_x_41) ;  /* 0x0000000000201947 */ /* 0x000fea0003800000 */
[----:B-1-3--:R-:W1:Y:S02]  /*1000*/  LDS R0, [UR32+0x34] ;  /* 0x00003420ff007984 */ /* 0x00ae640008000800 */
[----:B-1----:R-:W-:-:S05]  /*1010*/  LOP3.LUT R0, R0, 0x38, RZ, 0xb8, !PT ;  /* 0x0000003800007812 */ /* 0x002fca00078eb8ff */
[----:B------:R1:W-:Y:S01]  /*1020*/  STS [UR32+0x34], R0 ;  /* 0x00003400ff007988 */ /* 0x0003e20008000820 */
[----:B------:R-:W-:Y:S05]  /*1030*/  @P1 BRA `(.L_x_42) ;  /* 0x0000000000201947 */ /* 0x000fea0003800000 */
[----:B-1----:R-:W1:Y:S01]  /*1040*/  LDS R0, [UR32+0x8] ;  /* 0x00000820ff007984 */ /* 0x002e620008000800 */
[----:B------:R-:W-:-:S05]  /*1050*/  IMAD.MOV.U32 R5, RZ, RZ, 0x780 ;  /* 0x00000780ff057424 */ /* 0x000fca00078e00ff */
[----:B-1----:R-:W-:-:S05]  /*1060*/  LOP3.LUT R0, R0, 0x500, R5, 0xd8, !PT ;  /* 0x0000050000007812 */ /* 0x002fca00078ed805 */
[----:B------:R1:W-:Y:S02]  /*1070*/  STS [UR32+0x8], R0 ;  /* 0x00000800ff007988 */ /* 0x0003e40008000820 */
.L_x_41:
[----:B------:R-:W-:Y:S05]  /*1080*/  @P1 BRA `(.L_x_43) ;  /* 0x0000000000281947 */ /* 0x000fea0003800000 */
[----:B-1-3--:R-:W1:Y:S02]  /*1090*/  LDS R0, [UR32+0x8] ;  /* 0x00000820ff007984 */ /* 0x00ae640008000800 */
[----:B-1----:R-:W-:-:S05]  /*10a0*/  LOP3.LUT R0, R0, 0x1800, RZ, 0xb8, !PT ;  /* 0x0000180000007812 */ /* 0x002fca00078eb8ff */
[----:B------:R3:W-:Y:S02]  /*10b0*/  STS [UR32+0x8], R0 ;  /* 0x00000800ff007988 */ /* 0x0007e40008000820 */
.L_x_42:
[----:B------:R-:W-:Y:S05]  /*10c0*/  @P1 BREAK B4 ;  /* 0x0000000000041942 */ /* 0x000fea0003800000 */
[----:B------:R-:W-:Y:S05]  /*10d0*/  @P1 BRA `(.L_x_44) ;  /* 0x0000000000241947 */ /* 0x000fea0003800000 */
[----:B-1-3--:R-:W1:Y:S01]  /*10e0*/  LDS R0, [UR32+0x8] ;  /* 0x00000820ff007984 */ /* 0x00ae620008000800 */
[----:B------:R-:W-:-:S05]  /*10f0*/  IMAD.MOV.U32 R5, RZ, RZ, 0x6000 ;  /* 0x00006000ff057424 */ /* 0x000fca00078e00ff */
[----:B-1----:R-:W-:-:S04]  /*1100*/  LOP3.LUT R0, R0, 0x6000, R5, 0xd8, !PT ;  /* 0x0000600000007812 */ /* 0x002fc800078ed805 */
[----:B------:R-:W-:-:S05]  /*1110*/  LOP3.LUT R0, R0, 0x400000, RZ, 0xb8, !PT ;  /* 0x0040000000007812 */ /* 0x000fca00078eb8ff */
[----:B------:R1:W-:Y:S02]  /*1120*/  STS [UR32+0x8], R0 ;  /* 0x00000800ff007988 */ /* 0x0003e40008000820 */
.L_x_43:
[----:B------:R-:W-:Y:S05]  /*1130*/  BSYNC B4 ;  /* 0x0000000000047941 */ /* 0x000fea0003800000 */
.L_x_40:
[----:B-1-3--:R-:W1:Y:S02]  /*1140*/  @!P1 LDS R0, [UR32+0x8] ;  /* 0x00000820ff009984 */ /* 0x00ae640008000800 */
[----:B-1----:R-:W-:-:S05]  /*1150*/  @!P1 LOP3.LUT R0, R0, 0x8000, RZ, 0xb8, !PT ;  /* 0x0000800000009812 */ /* 0x002fca00078eb8ff */
[----:B------:R1:W-:Y:S02]  /*1160*/  @!P1 STS [UR32+0x8], R0 ;  /* 0x00000800ff009988 */ /* 0x0003e40008000820 */
.L_x_44:
[----:B------:R-:W-:Y:S05]  /*1170*/  BSYNC B3 ;  /* 0x0000000000037941 */ /* 0x000fea0003800000 */
.L_x_39:
[----:B------:R-:W-:Y:S05]  /*1180*/  WARPSYNC.ALL ;  /* 0x0000000000007948 */ /* 0x000fea0003800000 */
[----:B------:R-:W-:Y:S01]  /*1190*/  UIADD3 UR6, UR6, 0x100, URZ ;  /* 0x0000010006067890 */ /* 0x000fe2000fffe03f */
[----:B------:R-:W-:Y:S02]  /*11a0*/  ISETP.GE.AND P2, PT, R10, 0x1, PT ;  /* 0x000000010a00780c */ /* 0x000fe40003f46270 */
[----:B------:R-:W-:Y:S02]  /*11b0*/  CS2R R56, SRZ ;  /* 0x0000000000387805 */ /* 0x000fe4000001ff00 */
[----:B------:R-:W-:Y:S01]  /*11c0*/  CS2R R58, SRZ ;  /* 0x00000000003a7805 */ /* 0x000fe2000001ff00 */
[----:B------:R-:W-:Y:S01]  /*11d0*/  UIADD3 UR4, UP0, UR6, UR8, URZ ;  /* 0x0000000806047290 */ /* 0x000fe2000ff1e03f */
[----:B------:R-:W-:-:S02]  /*11e0*/  CS2R R60, SRZ ;  /* 0x00000000003c7805 */ /* 0x000fc4000001ff00 */
[----:B------:R-:W-:Y:S02]  /*11f0*/  CS2R R62, SRZ ;  /* 0x00000000003e7805 */ /* 0x000fe4000001ff00 */
[----:B------:R-:W-:Y:S02]  /*1200*/  CS2R R64, SRZ ;  /* 0x0000000000407805 */ /* 0x000fe4000001ff00 */
[----:B------:R-:W-:Y:S02]  /*1210*/  CS2R R66, SRZ ;  /* 0x0000000000427805 */ /* 0x000fe4000001ff00 */
[----:B------:R-:W-:Y:S01]  /*1220*/  CS2R R68, SRZ ;  /* 0x0000000000447805 */ /* 0x000fe2000001ff00 */
[----:B------:R-:W-:Y:S01]  /*1230*/  IMAD.U32 R5, RZ, RZ, UR4 ;  /* 0x00000004ff057e24 */ /* 0x000fe2000f8e00ff */
[----:B------:R-:W-:Y:S01]  /*1240*/  ULEA.HI.X.SX32 UR4, UR6, UR9, 0x1, UP0 ;  /* 0x0000000906047291 */ /* 0x000fe200080f0e3f */
[----:B------:R-:W-:Y:S02]  /*1250*/  CS2R R70, SRZ ;  /* 0x0000000000467805 */ /* 0x000fe4000001ff00 */
[----:B------:R-:W-:-:S02]  /*1260*/  CS2R R72, SRZ ;  /* 0x0000000000487805 */ /* 0x000fc4000001ff00 */
[----:B------:R-:W-:Y:S02]  /*1270*/  CS2R R74, SRZ ;  /* 0x00000000004a7805 */ /* 0x000fe4000001ff00 */
[----:B------:R-:W-:Y:S02]  /*1280*/  CS2R R76, SRZ ;  /* 0x00000000004c7805 */ /* 0x000fe4000001ff00 */
[----:B------:R-:W-:Y:S01]  /*1290*/  CS2R R78, SRZ ;  /* 0x00000000004e7805 */ /* 0x000fe2000001ff00 */
[----:B-1-3--:R-:W-:Y:S01]  /*12a0*/  IMAD.U32 R0, RZ, RZ, UR4 ;  /* 0x00000004ff007e24 */ /* 0x00afe2000f8e00ff */
[----:B------:R-:W-:Y:S02]  /*12b0*/  CS2R R80, SRZ ;  /* 0x0000000000507805 */ /* 0x000fe4000001ff00 */
[----:B------:R-:W-:Y:S02]  /*12c0*/  CS2R R82, SRZ ;  /* 0x0000000000527805 */ /* 0x000fe4000001ff00 */
[----:B------:R-:W-:-:S02]  /*12d0*/  CS2R R84, SRZ ;  /* 0x0000000000547805 */ /* 0x000fc4000001ff00 */
[----:B------:R-:W-:Y:S02]  /*12e0*/  CS2R R86, SRZ ;  /* 0x0000000000567805 */ /* 0x000fe4000001ff00 */
[----:B------:R-:W-:Y:S02]  /*12f0*/  CS2R R24, SRZ ;  /* 0x0000000000187805 */ /* 0x000fe4000001ff00 */
[----:B------:R-:W-:Y:S01]  /*1300*/  CS2R R26, SRZ ;  /* 0x00000000001a7805 */ /* 0x000fe2000001ff00 */
[----:B------:R-:W-:Y:S01]  /*1310*/  IMAD.MOV.U32 R28, RZ, RZ, RZ ;  /* 0x000000ffff1c7224 */ /* 0x000fe200078e00ff */
[----:B------:R-:W-:Y:S06]  /*1320*/  @P0 BRA `(.L_x_45) ;  /* 0x0000000000380947 */ /* 0x000fec0003800000 */
[----:B------:R-:W1:Y:S01]  /*1330*/  S2R R6, SR_LANEID ;  /* 0x0000000000067919 */ /* 0x000e620000000000 */
[----:B------:R-:W-:Y:S02]  /*1340*/  R2UR UR5, R5 ;  /* 0x00000000050572ca */ /* 0x000fe400000e0000 */
[----:B------:R-:W-:Y:S01]  /*1350*/  R2UR UR4, R0 ;  /* 0x00000000000472ca */ /* 0x000fe200000e0000 */
[----:B-1----:R-:W-:-:S05]  /*1360*/  IMAD.SHL.U32 R10, R6, 0x4, RZ ;  /* 0x00000004060a7824 */ /* 0x002fca00078e00ff */
[----:B----4-:R-:W1:Y:S05]  /*1370*/  LDS R9, [R10+UR32] ;  /* 0x000000200a097984 */ /* 0x010e6a0008000800 */
[----:B------:R-:W-:-:S05]  /*1380*/  IADD3 R6, P3, R10, UR5, RZ ;  /* 0x000000050a067c10 */ /* 0x000fca000ff7e0ff */
[----:B------:R-:W-:Y:S01]  /*1390*/  IMAD.X R7, RZ, RZ, UR4, P3 ;  /* 0x00000004ff077e24 */ /* 0x000fe200098e06ff */
[----:B------:R-:W-:Y:S05]  /*13a0*/  WARPSYNC.ALL ;  /* 0x0000000000007948 */ /* 0x000fea0003800000 */
[----:B------:R-:W-:Y:S02]  /*13b0*/  R2UR UR5, R0 ;  /* 0x00000000000572ca */ /* 0x000fe400000e0000 */
[----:B------:R-:W-:Y:S01]  /*13c0*/  R2UR UR4, R5 ;  /* 0x00000000050472ca */ /* 0x000fe200000e0000 */
[----:B-1----:R1:W3:Y:S01]  /*13d0*/  ATOMG.E.EXCH.STRONG.GPU PT, RZ, [R6], R9 ;  /* 0x0000000906ff73a8 */ /* 0x0022e200041ee100 */
[----:B------:R-:W-:-:S11]  /*13e0*/  DEPBAR {5,4,3,2,1,0} ;  /* 0x0000003f0000791a */ /* 0x000fd60000000000 */
[----:B------:R1:W-:Y:S01]  /*13f0*/  UTMACCTL.IV [UR4] ;  /* 0x00000000040079b9 */ /* 0x0003e20008000000 */
[----:B------:R-:W-:Y:S01]  /*1400*/  NOP ;  /* 0x0000000000007918 */ /* 0x000fe20000000000 */
.L_x_45:
[----:B------:R-:W-:Y:S05]  /*1410*/  @P0 BRA `(.L_x_46) ;  /* 0x00000000000c0947 */ /* 0x000fea0003800000 */
[----:B------:R0:W-:Y:S01]  /*1420*/  UTMACMDFLUSH ;  /* 0x00000000000079b7 */ /* 0x0001e20000000000 */
[----:B------:R-:W-:Y:S05]  /*1430*/  @P0 BRA `(.L_x_46) ;  /* 0x0000000000040947 */ /* 0x000fea0003800000 */
[----:B------:R-:W-:-:S04]  /*1440*/  DEPBAR.LE SB0, 0x0 ;  /* 0x000080000000791a */ /* 0x000fc80000000000 */
.L_x_46:
[----:B------:R-:W-:Y:S05]  /*1450*/  WARPSYNC.ALL ;  /* 0x0000000000007948 */ /* 0x000fea0003800000 */
[----:B---3--:R-:W-:Y:S01]  /*1460*/  BAR.SYNC.DEFER_BLOCKING 0x0 ;  /* 0x0000000000007b1d */ /* 0x008fe20000010000 */
[----:B------:R-:W-:Y:S01]  /*1470*/  IMAD.MOV.U32 R29, RZ, RZ, RZ ;  /* 0x000000ffff1d7224 */ /* 0x000fe200078e00ff */
[----:B------:R-:W-:Y:S02]  /*1480*/  CS2R R30, SRZ ;  /* 0x00000000001e7805 */ /* 0x000fe4000001ff00 */
[----:B------:R-:W-:Y:S02]  /*1490*/  CS2R R32, SRZ ;  /* 0x0000000000207805 */ /* 0x000fe4000001ff00 */
[----:B------:R-:W-:-:S02]  /*14a0*/  CS2R R34, SRZ ;  /* 0x0000000000227805 */ /* 0x000fc4000001ff00 */
[----:B------:R-:W-:Y:S01]  /*14b0*/  CS2R R36, SRZ ;  /* 0x0000000000247805 */ /* 0x000fe2000001ff00 */
[----:B------:R-:W3:Y:S01]  /*14c0*/  S2UR UR7, SR_CTAID.X ;  /* 0x00000000000779c3 */ /* 0x000ee20000002500 */
[----:B------:R-:W-:Y:S01]  /*14d0*/  VOTEU.ALL UP0, P1 ;  /* 0x00000000003f7886 */ /* 0x000fe20000800000 */
[----:B-1----:R-:W-:Y:S01]  /*14e0*/  UMOV UR4, 0x1 ;  /* 0x0000000100047882 */ /* 0x002fe20000000000 */
[----:B------:R-:W-:Y:S02]  /*14f0*/  CS2R R38, SRZ ;  /* 0x0000000000267805 */ /* 0x000fe4000001ff00 */
[----:B------:R-:W-:Y:S02]  /*1500*/  CS2R R40, SRZ ;  /* 0x0000000000287805 */ /* 0x000fe4000001ff00 */
[----:B------:R-:W-:Y:S01]  /*1510*/  CS2R R42, SRZ ;  /* 0x00000000002a7805 */ /* 0x000fe2000001ff00 */
[----:B------:R-:W-:-:S04]  /*1520*/  @!UP0 UIADD3 UR4, -UR4, 0x100000, URZ ;  /* 0x0010000004048890 */ /* 0x000fc8000fffe13f */
[----:B------:R-:W-:Y:S02]  /*1530*/  @!UP0 USHF.L.U32 UR5, UR4, 0xb, URZ ;  /* 0x0000000b04058899 */ /* 0x000fe4000800063f */
[----:B------:R-:W-:Y:S01]  /*1540*/  @!UP0 USHF.L.U32 UR4, UR4, 0x1, URZ ;  /* 0x0000000104048899 */ /* 0x000fe2000800063f */
[----:B------:R-:W-:Y:S01]  /*1550*/  CS2R R44, SRZ ;  /* 0x00000000002c7805 */ /* 0x000fe2000001ff00 */
[----:B------:R-:W1:Y:S01]  /*1560*/  S2UR UR6, SR_CTAID.Y ;  /* 0x00000000000679c3 */ /* 0x000e620000002600 */
[----:B------:R-:W-:Y:S01]  /*1570*/  VOTEU.ALL UP0, P1 ;  /* 0x00000000003f7886 */ /* 0x000fe20000800000 */
[----:B------:R-:W-:Y:S02]  /*1580*/  CS2R R46, SRZ ;  /* 0x00000000002e7805 */ /* 0x000fe4000001ff00 */
[----:B------:R-:W-:Y:S02]  /*1590*/  CS2R R48, SRZ ;  /* 0x0000000000307805 */ /* 0x000fe4000001ff00 */
[----:B------:R-:W-:-:S02]  /*15a0*/  CS2R R50, SRZ ;  /* 0x0000000000327805 */ /* 0x000fc4000001ff00 */
[----:B------:R-:W-:Y:S02]  /*15b0*/  CS2R R52, SRZ ;  /* 0x0000000000347805 */ /* 0x000fe4000001ff00 */
[----:B------:R-:W-:Y:S01]  /*15c0*/  CS2R R54, SRZ ;  /* 0x0000000000367805 */ /* 0x000fe2000001ff00 */
[----:B------:R-:W4:Y:S02]  /*15d0*/  FENCE.VIEW.ASYNC.S ;  /* 0x00000000000073c6 */ /* 0x000f240000000000 */
[----:B----4-:R4:W2:Y:S01]  /*15e0*/  @!UP0 SYNCS.EXCH.64 URZ, [UR32+0xc000], UR4 ;  /* 0x00c00004203f85b2 */ /* 0x0108a20008000100 */
[----:B---3--:R-:W-:Y:S02]  /*15f0*/  USHF.L.U32 UR51, UR7, 0x7, URZ ;  /* 0x0000000707337899 */ /* 0x008fe4000800063f */
[----:B-1----:R-:W-:Y:S01]  /*1600*/  USHF.L.U32 UR54, UR6, 0x6, URZ ;  /* 0x0000000606367899 */ /* 0x002fe2000800063f */
[----:B------:R-:W-:Y:S11]  /*1610*/  @!P2 BRA `(.L_x_47) ;  /* 0x0000000800a0a947 */ /* 0x000ff60003800000 */
[----:B------:R-:W-:Y:S01]  /*1620*/  IMAD.U32 R6, RZ, RZ, UR32 ;  /* 0x00000020ff067e24 */ /* 0x000fe2000f8e00ff */
[----:B----4-:R-:W-:Y:S01]  /*1630*/  UIADD3 UR5, UR32, 0x8000, URZ ;  /* 0x0000800020057890 */ /* 0x010fe2000fffe03f */
[----:B------:R-:W-:Y:S01]  /*1640*/  IMAD.MOV.U32 R7, RZ, RZ, RZ ;  /* 0x000000ffff077224 */ /* 0x000fe200078e00ff */
[----:B------:R-:W-:Y:S01]  /*1650*/  UMOV UR4, URZ ;  /* 0x0000003f00047c82 */ /* 0x000fe20008000000 */
[----:B------:R-:W-:Y:S02]  /*1660*/  CS2R R56, SRZ ;  /* 0x0000000000387805 */ /* 0x000fe4000001ff00 */
[----:B------:R-:W-:Y:S01]  /*1670*/  SHF.R.U32.HI R6, RZ, 0x4, R6 ;  /* 0x00000004ff067819 */ /* 0x000fe20000011606 */
[----:B------:R-:W-:Y:S01]  /*1680*/  USHF.R.U32.HI UR5, URZ, 0x4, UR5 ;  /* 0x000000043f057899 */ /* 0x000fe20008011605 */
[----:B------:R-:W-:Y:S02]  /*1690*/  CS2R R58, SRZ ;  /* 0x00000000003a7805 */ /* 0x000fe4000001ff00 */
[----:B------:R-:W-:-:S02]  /*16a0*/  CS2R R60, SRZ ;  /* 0x00000000003c7805 */ /* 0x000fc4000001ff00 */
[----:B------:R-:W-:Y:S01]  /*16b0*/  SGXT.U32 R6, R6, 0xe ;  /* 0x0000000e0606781a */ /* 0x000fe20000000000 */
[----:B------:R-:W-:Y:S01]  /*16c0*/  USGXT.U32 UR58, UR5, 0xe ;  /* 0x0000000e053a789a */ /* 0x000fe20008000000 */
[----:B------:R-:W-:Y:S02]  /*16d0*/  CS2R R62, SRZ ;  /* 0x00000000003e7805 */ /* 0x000fe4000001ff00 */
[----:B------:R-:W-:Y:S02]  /*16e0*/  CS2R R64, SRZ ;  /* 0x0000000000407805 */ /* 0x000fe4000001ff00 */
[----:B------:R-:W-:Y:S01]  /*16f0*/  IADD3 R9, P0, R6, 0x2, RZ ;  /* 0x0000000206097810 */ /* 0x000fe20007f1e0ff */
[----:B------:R-:W-:Y:S01]  /*1700*/  UIADD3 UR30, UP0, UR58, 0x80, URZ ;  /* 0x000000803a1e7890 */ /* 0x000fe2000ff1e03f */
[----:B------:R-:W-:Y:S02]  /*1710*/  CS2R R66, SRZ ;  /* 0x0000000000427805 */ /* 0x000fe4000001ff00 */
[----:B------:R-:W-:-:S02]  /*1720*/  CS2R R68, SRZ ;  /* 0x0000000000447805 */ /* 0x000fc4000001ff00 */
[----:B------:R-:W-:Y:S01]  /*1730*/  IADD3.X R7, R7, 0x40000040, RZ, P0, !PT ;  /* 0x4000004007077810 */ /* 0x000fe200007fe4ff */
[----:B------:R-:W-:Y:S01]  /*1740*/  UIADD3.X UR31, UR4, 0x40000040, URZ, UP0, !UPT ;  /* 0x40000040041f7890 */ /* 0x000fe200087fe43f */
[----:B------:R-:W-:Y:S02]  /*1750*/  R2UR UR28, R9 ;  /* 0x00000000091c72ca */ /* 0x000fe400000e0000 */
[----:B------:R-:W-:Y:S02]  /*1760*/  CS2R R70, SRZ ;  /* 0x0000000000467805 */ /* 0x000fe4000001ff00 */
[----:B------:R-:W-:Y:S02]  /*1770*/  R2UR UR29, R7 ;  /* 0x00000000071d72ca */ /* 0x000fe400000e0000 */
[----:B------:R-:W-:Y:S02]  /*1780*/  CS2R R72, SRZ ;  /* 0x0000000000487805 */ /* 0x000fe4000001ff00 */
[----:B------:R-:W-:-:S02]  /*1790*/  SHF.R.U32.HI R7, RZ, 0x5, R4 ;  /* 0x00000005ff077819 */ /* 0x000fc40000011604 */
[----:B------:R-:W-:Y:S02]  /*17a0*/  CS2R R74, SRZ ;  /* 0x00000000004a7805 */ /* 0x000fe4000001ff00 */
[----:B------:R-:W-:Y:S02]  /*17b0*/  CS2R R76, SRZ ;  /* 0x00000000004c7805 */ /* 0x000fe4000001ff00 */
[----:B------:R-:W-:Y:S02]  /*17c0*/  CS2R R78, SRZ ;  /* 0x00000000004e7805 */ /* 0x000fe4000001ff00 */
[----:B------:R-:W-:Y:S02]  /*17d0*/  CS2R R80, SRZ ;  /* 0x0000000000507805 */ /* 0x000fe4000001ff00 */
[----:B------:R-:W-:Y:S02]  /*17e0*/  CS2R R82, SRZ ;  /* 0x0000000000527805 */ /* 0x000fe4000001ff00 */
[----:B------:R-:W-:-:S02]  /*17f0*/  CS2R R84, SRZ ;  /* 0x0000000000547805 */ /* 0x000fc4000001ff00 */
[----:B------:R-:W-:Y:S02]  /*1800*/  CS2R R86, SRZ ;  /* 0x0000000000567805 */ /* 0x000fe4000001ff00 */
[----:B------:R-:W-:Y:S02]  /*1810*/  CS2R R24, SRZ ;  /* 0x0000000000187805 */ /* 0x000fe4000001ff00 */
[----:B------:R-:W-:Y:S02]  /*1820*/  CS2R R26, SRZ ;  /* 0x00000000001a7805 */ /* 0x000fe4000001ff00 */
[----:B------:R-:W-:Y:S01]  /*1830*/  CS2R R28, SRZ ;  /* 0x00000000001c7805 */ /* 0x000fe2000001ff00 */
[----:B------:R-:W-:Y:S01]  /*1840*/  UIADD3.64 UR38, UR28, 0x1fe, URZ ;  /* 0x000001fe1c267897 */ /* 0x000fe2000fffe03f */
[----:B------:R-:W-:Y:S01]  /*1850*/  CS2R R30, SRZ ;  /* 0x00000000001e7805 */ /* 0x000fe2000001ff00 */
[----:B------:R-:W-:Y:S01]  /*1860*/  UIADD3.64 UR36, UR28, 0x200, URZ ;  /* 0x000002001c247897 */ /* 0x000fe2000fffe03f */
[----:B------:R-:W-:-:S02]  /*1870*/  CS2R R32, SRZ ;  /* 0x0000000000207805 */ /* 0x000fc4000001ff00 */
[----:B------:R-:W-:Y:S02]  /*1880*/  CS2R R34, SRZ ;  /* 0x0000000000227805 */ /* 0x000fe4000001ff00 */
[----:B------:R-:W-:Y:S01]  /*1890*/  CS2R R36, SRZ ;  /* 0x0000000000247805 */ /* 0x000fe2000001ff00 */
[----:B------:R-:W-:Y:S01]  /*18a0*/  IMAD.U32 R10, RZ, RZ, UR38 ;  /* 0x00000026ff0a7e24 */ /* 0x000fe2000f8e00ff */
[----:B------:R-:W-:Y:S01]  /*18b0*/  CS2R R38, SRZ ;  /* 0x0000000000267805 */ /* 0x000fe2000001ff00 */
[----:B------:R-:W-:Y:S01]  /*18c0*/  IMAD.U32 R11, RZ, RZ, UR39 ;  /* 0x00000027ff0b7e24 */ /* 0x000fe2000f8e00ff */
[----:B------:R-:W-:Y:S01]  /*18d0*/  UIADD3.64 UR38, UR28, 0x202, URZ ;  /* 0x000002021c267897 */ /* 0x000fe2000fffe03f */
[----:B------:R-:W-:Y:S01]  /*18e0*/  IMAD.U32 R10, RZ, RZ, UR36 ;  /* 0x00000024ff0a7e24 */ /* 0x000fe2000f8e00ff */
[----:B------:R-:W-:Y:S01]  /*18f0*/  CS2R R40, SRZ ;  /* 0x0000000000287805 */ /* 0x000fe2000001ff00 */
[----:B------:R-:W-:Y:S01]  /*1900*/  IMAD.U32 R11, RZ, RZ, UR37 ;  /* 0x00000025ff0b7e24 */ /* 0x000fe2000f8e00ff */
[----:B------:R-:W-:Y:S01]  /*1910*/  UIADD3.64 UR36, UR28, 0x204, URZ ;  /* 0x000002041c247897 */ /* 0x000fe2000fffe03f */
        /* <DEDUP_REMOVED lines=8> */
[----:B------:R-:W-:-:S02]  /*19a0*/  CS2R R48, SRZ ;  /* 0x0000000000307805 */ /* 0x000fc4000001ff00 */
[----:B------:R-:W-:Y:S01]  /*19b0*/  CS2R R50, SRZ ;  /* 0x0000000000327805 */ /* 0x000fe2000001ff00 */
[----:B------:R-:W-:Y:S01]  /*19c0*/  IMAD.U32 R10, RZ, RZ, UR38 ;  /* 0x00000026ff0a7e24 */ /* 0x000fe2000f8e00ff */
[----:B------:R-:W-:Y:S01]  /*19d0*/  CS2R R52, SRZ ;  /* 0x0000000000347805 */ /* 0x000fe2000001ff00 */
[----:B------:R-:W-:Y:S01]  /*19e0*/  IMAD.U32 R11, RZ, RZ, UR39 ;  /* 0x00000027ff0b7e24 */ /* 0x000fe2000f8e00ff */
[----:B------:R-:W-:Y:S01]  /*19f0*/  CS2R R54, SRZ ;  /* 0x0000000000367805 */ /* 0x000fe2000001ff00 */
[----:B------:R-:W-:Y:S02]  /*1a00*/  UIADD3.64 UR26, UR30, 0x80, URZ ;  /* 0x000000801e1a7897 */ /* 0x000fe4000fffe03f */
[----:B------:R-:W-:Y:S02]  /*1a10*/  UIADD3.64 UR22, UR30, 0x100, URZ ;  /* 0x000001001e167897 */ /* 0x000fe4000fffe03f */
[----:B------:R-:W-:Y:S02]  /*1a20*/  UIADD3.64 UR18, UR30, 0x180, URZ ;  /* 0x000001801e127897 */ /* 0x000fe4000fffe03f */
[----:B------:R-:W-:-:S02]  /*1a30*/  UIADD3.64 UR14, UR30, 0x200, URZ ;  /* 0x000002001e0e7897 */ /* 0x000fc4000fffe03f */
[----:B------:R-:W-:Y:S02]  /*1a40*/  UIADD3.64 UR10, UR30, 0x280, URZ ;  /* 0x000002801e0a7897 */ /* 0x000fe4000fffe03f */
[----:B------:R-:W-:Y:S02]  /*1a50*/  UIADD3.64 UR6, UR30, 0x300, URZ ;  /* 0x000003001e067897 */ /* 0x000fe4000fffe03f */
        /* <DEDUP_REMOVED lines=8> */
[----:B------:R-:W-:Y:S01]  /*1ae0*/  UIADD3.64 UR44, UR28, 0x604, URZ ;  /* 0x000006041c2c7897 */ /* 0x000fe2000fffe03f */
[----:B------:R-:W-:Y:S01]  /*1af0*/  UMOV UR55, URZ ;  /* 0x0000003f00377c82 */ /* 0x000fe20008000000 */
[----:B------:R-:W-:-:S10]  /*1b00*/  UMOV UR59, 0x40000040 ;  /* 0x40000040003b7882 */ /* 0x000fd40000000000 */
.L_x_49:
[----:B--2---:R-:W-:Y:S01]  /*1b10*/  BAR.SYNC.DEFER_BLOCKING 0x0 ;  /* 0x0000000000007b1d */ /* 0x004fe20000010000 */
[----:B------:R-:W-:Y:S01]  /*1b20*/  @!P1 IMAD.MOV.U32 R9, RZ, RZ, 0xc000 ;  /* 0x0000c000ff099424 */ /* 0x000fe200078e00ff */
[----:B------:R-:W-:Y:S02]  /*1b30*/  ELECT P0, URZ, PT ;  /* 0x00000000003f782f */ /* 0x000fe40003800000 */
[----:B------:R-:W-:Y:S02]  /*1b40*/  R2UR UR33, R2 ;  /* 0x00000000022172ca */ /* 0x000fe400000e0000 */
[----:B------:R-:W-:-:S13]  /*1b50*/  ISETP.LT.U32.AND P0, PT, R3, 0x40, P0 ;  /* 0x000000400300780c */ /* 0x000fda0000701070 */
[----:B------:R-:W-:Y:S01]  /*1b60*/  VOTEU.ANY UP0, P0 ;  /* 0x00000000003f7886 */ /* 0x000fe20000000100 */
[----:B------:R-:W-:Y:S01]  /*1b70*/  VOTEU.ANY UP1, P0 ;  /* 0x00000000003f7886 */ /* 0x000fe20000020100 */
[----:B------:R-:W-:Y:S01]  /*1b80*/  ELECT P0, URZ, PT ;  /* 0x00000000003f782f */ /* 0x000fe20003800000 */
[----:B------:R1:W-:Y:S01]  /*1b90*/  @!P1 SYNCS.ARRIVE.TRANS64 RZ, [UR32+0xc000], R9 ;  /* 0x00c00009ffff99a7 */ /* 0x0003e20008000020 */
[----:B------:R2:W-:Y:S06]  /*1ba0*/  MEMBAR.ALL.CTA ;  /* 0x0000000000007992 */ /* 0x0005ec0000008000 */
[----:B--2---:R-:W2:Y:S01]  /*1bb0*/  FENCE.VIEW.ASYNC.S ;  /* 0x00000000000073c6 */ /* 0x004ea20000000000 */
[----:B------:R-:W-:Y:S01]  /*1bc0*/  @UP0 UIADD3 UR49, UR32, 0xc000, URZ ;  /* 0x0000c00020310890 */ /* 0x000fe2000fffe03f */
[----:B--2---:R-:W-:Y:S01]  /*1bd0*/  BAR.SYNC.DEFER_BLOCKING 0x0 ;  /* 0x0000000000007b1d */ /* 0x004fe20000010000 */
[----:B-1----:R-:W-:-:S02]  /*1be0*/  LOP3.LUT R9, R7, 0x1, RZ, 0xc0, !PT ;  /* 0x0000000107097812 */ /* 0x002fc400078ec0ff */
[----:B------:R-:W-:Y:S02]  /*1bf0*/  ISETP.LT.U32.AND P0, PT, R3, 0x20, P0 ;  /* 0x000000200300780c */ /* 0x000fe40000701070 */
[----:B------:R-:W-:Y:S01]  /*1c00*/  R2UR UR50, R9 ;  /* 0x00000000093272ca */ /* 0x000fe200000e0000 */
[----:B------:R-:W-:Y:S01]  /*1c10*/  @UP0 UMOV UR38, UR60 ;  /* 0x0000003c00260c82 */ /* 0x000fe20008000000 */
[----:B------:R-:W-:Y:S01]  /*1c20*/  @UP0 UMOV UR39, UR35 ;  /* 0x0000002300270c82 */ /* 0x000fe20008000000 */
[----:B------:R-:W-:-:S08]  /*1c30*/  SHF.L.U32 R9, R8, 0x1f, RZ ;  /* 0x0000001f08097819 */ /* 0x000fd000000006ff */
[----:B------:R-:W-:Y:S02]  /*1c40*/  VOTEU.ANY UP0, P0 ;  /* 0x00000000003f7886 */ /* 0x000fe40000000100 */
[----:B------:R-:W-:Y:S02]  /*1c50*/  ULEA UR48, UR50, UR32, 0xe ;  /* 0x0000002032307291 */ /* 0x000fe4000f8e703f */
[----:B------:R-:W-:Y:S02]  /*1c60*/  ULEA UR50, UR50, UR55, 0x6 ;  /* 0x0000003732327291 */ /* 0x000fe4000f8e303f */
[----:B------:R-:W-:Y:S02]  /*1c70*/  @UP0 UIADD3 UR52, UR32, 0x8000, URZ ;  /* 0x0000800020340890 */ /* 0x000fe4000fffe03f */
[----:B------:R-:W-:-:S05]  /*1c80*/  @UP0 UIADD3 UR53, UR32, 0xc000, URZ ;  /* 0x0000c00020350890 */ /* 0x000fca000fffe03f */
[----:B------:R1:W-:Y:S01]  /*1c90*/  @UP1 UTMALDG.2D [UR48], [UR38] ;  /* 0x00000030260015b4 */ /* 0x0003e20008008000 */
[----:B------:R-:W-:Y:S01]  /*1ca0*/  VOTEU.ANY UP1, P0 ;  /* 0x00000000003f7886 */ /* 0x000fe20000020100 */
[----:B------:R-:W-:Y:S06]  /*1cb0*/  BAR.SYNC.DEFER_BLOCKING 0x0 ;  /* 0x0000000000007b1d */ /* 0x000fec0000010000 */
[----:B-1----:R-:W-:Y:S01]  /*1cc0*/  @UP0 UMOV UR38, UR33 ;  /* 0x0000002100260c82 */ /* 0x002fe20008000000 */
[----:B------:R-:W-:Y:S02]  /*1cd0*/  @UP0 UMOV UR39, UR61 ;  /* 0x0000003d00270c82 */ /* 0x000fe40008000000 */
[----:B------:R1:W-:Y:S01]  /*1ce0*/  @UP1 UTMALDG.2D [UR52], [UR38] ;  /* 0x00000034260015b4 */ /* 0x0003e20008008000 */
[----:B------:R-:W-:Y:S06]  /*1cf0*/  BAR.SYNC.DEFER_BLOCKING 0x0 ;  /* 0x0000000000007b1d */ /* 0x000fec0000010000 */
[----:B------:R-:W2:Y:S02]  /*1d00*/  SYNCS.PHASECHK.TRANS64.TRYWAIT P0, [UR32+0xc000], R9 ;  /* 0x00c00009ff0075a7 */ /* 0x000ea40008000160 */
[----:B-12---:R-:W-:Y:S05]  /*1d10*/  @!P0 BRA `(.L_x_48) ;  /* 0x0000000800048947 */ /* 0x006fea0003800000 */
.L_x_50:
[----:B------:R-:W-:Y:S01]  /*1d20*/  R2UR UR56, R6 ;  /* 0x00000000063872ca */ /* 0x000fe200000e0000 */
[----:B------:R-:W-:Y:S02]  /*1d30*/  WARPGROUP.DEPBAR.LE gsb0, 0x0 ;  /* 0x00008000000079c5 */ /* 0x000fe40000010000 */
[----:B------:R-:W-:Y:S01]  /*1d40*/  WARPGROUP.ARRIVE ;  /* 0x00000000000079c5 */ /* 0x000fe20000000000 */
[----:B------:R-:W-:Y:S01]  /*1d50*/  UMOV UR57, 0x40000040 ;  /* 0x4000004000397882 */ /* 0x000fe20000000000 */
[----:B------:R-:W-:Y:S01]  /*1d60*/  UIADD3.64 UR52, UR28, 0x1fe, URZ ;  /* 0x000001fe1c347897 */ /* 0x000fe2000fffe03f */
[----:B------:R-:W-:Y:S01]  /*1d70*/  MOV R9, UR55 ;  /* 0x0000003700097c02 */ /* 0x000fe20008000f00 */
[----:B------:R-:W-:Y:S01]  /*1d80*/  UMOV UR55, UR59 ;  /* 0x0000003b00377c82 */ /* 0x000fe20008000000 */
[----:B------:R-:W-:Y:S01]  /*1d90*/  MOV R10, UR54 ;  /* 0x00000036000a7c02 */ /* 0x000fe20008000f00 */
[----:B------:R-:W-:Y:S01]  /*1da0*/  UMOV UR54, UR58 ;  /* 0x0000003a00367c82 */ /* 0x000fe20008000000 */
[----:B------:R-:W-:Y:S01]  /*1db0*/  UIADD3.64 UR48, UR28, 0x200, URZ ;  /* 0x000002001c307897 */ /* 0x000fe2000fffe03f */
[----:B------:R-:W-:Y:S01]  /*1dc0*/  MOV R11, UR51 ;  /* 0x00000033000b7c02 */ /* 0x000fe20008000f00 */
[----:B------:R-:W-:Y:S01]  /*1dd0*/  UMOV UR50, UR30 ;  /* 0x0000001e00327c82 */ /* 0x000fe20008000000 */
[----:B------:R-:W-:Y:S01]  /*1de0*/  HGMMA.64x64x16.F32.BF16 R56, gdesc[UR56].tnspB, R56 ;  /* 0x40e00000383879f0 */ /* 0x000fe20008701838 */
[----:B------:R-:W-:Y:S01]  /*1df0*/  UMOV UR51, UR31 ;  /* 0x0000001f00337c82 */ /* 0x000fe20008000000 */
[----:B------:R-:W-:Y:S01]  /*1e00*/  MOV R13, UR32 ;  /* 0x00000020000d7c02 */ /* 0x000fe20008000f00 */
[----:B------:R-:W-:Y:S01]  /*1e10*/  UIADD3.64 UR32, UR28, 0x5fe, URZ ;  /* 0x000005fe1c207897 */ /* 0x000fe2000fffe03f */
[----:B-----5:R-:W-:Y:S01]  /*1e20*/  MOV R12, UR35 ;  /* 0x00000023000c7c02 */ /* 0x020fe20008000f00 */
[----:B------:R-:W-:Y:S01]  /*1e30*/  UMOV UR34, UR18 ;  /* 0x0000001200227c82 */ /* 0x000fe20008000000 */
[----:B------:R-:W-:Y:S01]  /*1e40*/  UMOV UR35, UR19 ;  /* 0x0000001300237c82 */ /* 0x000fe20008000000 */
[----:B------:R-:W-:Y:S01]  /*1e50*/  UMOV UR38, UR14 ;  /* 0x0000000e00267c82 */ /* 0x000fe20008000000 */
[----:B------:R-:W-:Y:S01]  /*1e60*/  UMOV UR39, UR15 ;  /* 0x0000000f00277c82 */ /* 0x000fe20008000000 */
[----:B------:R-:W-:Y:S01]  /*1e70*/  UMOV UR42, UR10 ;  /* 0x0000000a002a7c82 */ /* 0x000fe20008000000 */
[----:B------:R-:W-:Y:S01]  /*1e80*/  UMOV UR43, UR11 ;  /* 0x0000000b002b7c82 */ /* 0x000fe20008000000 */
[----:B------:R-:W-:Y:S01]  /*1e90*/  UMOV UR46, UR6 ;  /* 0x00000006002e7c82 */ /* 0x000fe20008000000 */
[----:B------:R-:W-:Y:S01]  /*1ea0*/  UMOV UR47, UR7 ;  /* 0x00000007002f7c82 */ /* 0x000fe20008000000 */
[----:B------:R-:W-:Y:S01]  /*1eb0*/  LOP3.LUT R8, R8, 0x1, RZ, 0x3c, !PT ;  /* 0x0000000108087812 */ /* 0x000fe200078e3cff */
[----:B------:R-:W-:Y:S04]  /*1ec0*/  HGMMA.64x64x16.F32.BF16 R56, gdesc[UR28].tnspB, R56 ;  /* 0x40e000001c3879f0 */ /* 0x000fe80008701838 */
[----:B------:R-:W-:Y:S04]  /*1ed0*/  HGMMA.64x64x16.F32.BF16 R56, gdesc[UR24].tnspB, R56 ;  /* 0x40e00000183879f0 */ /* 0x000fe80008701838 */
[----:B------:R-:W-:Y:S04]  /*1ee0*/  HGMMA.64x64x16.F32.BF16 R56, gdesc[UR20].tnspB, R56 ;  /* 0x40e00000143879f0 */ /* 0x000fe80008701838 */
[----:B------:R-:W-:Y:S04]  /*1ef0*/  HGMMA.64x64x16.F32.BF16 R56, gdesc[UR16].tnspB, R56 ;  /* 0x40e00000103879f0 */ /* 0x000fe80008701838 */
[----:B------:R-:W-:Y:S04]  /*1f00*/  HGMMA.64x64x16.F32.BF16 R56, gdesc[UR12].tnspB, R56 ;  /* 0x40e000000c3879f0 */ /* 0x000fe80008701838 */
[----:B------:R-:W-:Y:S04]  /*1f10*/  HGMMA.64x64x16.F32.BF16 R56, gdesc[UR8].tnspB, R56 ;  /* 0x40e00000083879f0 */ /* 0x000fe80008701838 */
[----:B------:R-:W-:Y:S04]  /*1f20*/  HGMMA.64x64x16.F32.BF16 R56, gdesc[UR4].tnspB, R56 ;  /* 0x40e00000043879f0 */ /* 0x000fe80008701838 */
[----:B------:R-:W-:Y:S01]  /*1f30*/  HGMMA.64x64x16.F32.BF16 R24, gdesc[UR52].tnspB, R24 ;  /* 0x40e00000341879f0 */ /* 0x000fe20008701818 */
[----:B------:R-:W-:Y:S01]  /*1f40*/  UIADD3.64 UR52, UR28, 0x202, URZ ;  /* 0x000002021c347897 */ /* 0x000fe2000fffe03f */
[----:B------:R-:W-:Y:S01]  /*1f50*/  UMOV UR54, UR26 ;  /* 0x0000001a00367c82 */ /* 0x000fe20008000000 */
[----:B------:R-:W-:Y:S01]  /*1f60*/  UMOV UR55, UR27 ;  /* 0x0000001b00377c82 */ /* 0x000fe20008000000 */
[----:B------:R-:W-:Y:S01]  /*1f70*/  HGMMA.64x64x16.F32.BF16 R24, gdesc[UR48].tnspB, R24 ;  /* 0x40e00000301879f0 */ /* 0x000fe20008701818 */
[----:B------:R-:W-:Y:S01]  /*1f80*/  UIADD3.64 UR48, UR28, 0x204, URZ ;  /* 0x000002041c307897 */ /* 0x000fe2000fffe03f */
[----:B------:R-:W-:Y:S01]  /*1f90*/  UMOV UR50, UR22 ;  /* 0x0000001600327c82 */ /* 0x000fe20008000000 */
[----:B------:R-:W-:-:S03]  /*1fa0*/  UMOV UR51, UR23 ;  /* 0x0000001700337c82 */ /* 0x000fc60008000000 */
[----:B------:R-:W-:Y:S01]  /*1fb0*/  HGMMA.64x64x16.F32.BF16 R24, gdesc[UR52].tnspB, R24 ;  /* 0x40e00000341879f0 */ /* 0x000fe20008701818 */
[----:B------:R-:W-:Y:S02]  /*1fc0*/  R2UR UR55, R9 ;  /* 0x00000000093772ca */ /* 0x000fe400000e0000 */
[----:B------:R-:W1:Y:S01]  /*1fd0*/  LDC R9, c[0x0][0x230] ;  /* 0x00008c00ff097b82 */ /* 0x000e620000000800 */
[----:B------:R-:W-:-:S10]  /*1fe0*/  R2UR UR54, R10 ;  /* 0x000000000a3672ca */ /* 0x000fd400000e0000 */
[----:B------:R-:W-:-:S06]  /*1ff0*/  UIADD3 UR55, UR55, 0x80, URZ ;  /* 0x0000008037377890 */ /* 0x000fcc000fffe03f */
[----:B-1----:R-:W-:Y:S01]  /*2000*/  ISETP.LE.AND P0, PT, R9, UR55, PT ;  /* 0x0000003709007c0c */ /* 0x002fe2000bf03270 */
[----:B------:R-:W-:Y:S01]  /*2010*/  HGMMA.64x64x16.F32.BF16 R24, gdesc[UR48].tnspB, R24 ;  /* 0x40e00000301879f0 */ /* 0x000fe20008701818 */
[----:B------:R-:W-:-:S03]  /*2020*/  R2UR UR51, R11 ;  /* 0x000000000b3372ca */ /* 0x000fc600000e0000 */
[----:B------:R-:W-:Y:S01]  /*2030*/  HGMMA.64x64x16.F32.BF16 R24, gdesc[UR32].tnspB, R24 ;  /* 0x40e00000201879f0 */ /* 0x000fe20008701818 */
[----:B------:R-:W-:Y:S02]  /*2040*/  R2UR UR35, R12 ;  /* 0x000000000c2372ca */ /* 0x000fe400000e0000 */
[----:B------:R-:W-:Y:S01]  /*2050*/  R2UR UR32, R13 ;  /* 0x000000000d2072ca */ /* 0x000fe200000e0000 */
[----:B------:R-:W-:Y:S04]  /*2060*/  HGMMA.64x64x16.F32.BF16 R24, gdesc[UR36].tnspB, R24 ;  /* 0x40e00000241879f0 */ /* 0x000fe80008701818 */
[----:B------:R-:W-:Y:S04]  /*2070*/  HGMMA.64x64x16.F32.BF16 R24, gdesc[UR40].tnspB, R24 ;  /* 0x40e00000281879f0 */ /* 0x000fe80008701818 */
[----:B------:R-:W-:Y:S01]  /*2080*/  HGMMA.64x64x16.F32.BF16 R24, gdesc[UR44].tnspB, R24, gsb0 ;  /* 0x40e000002c1879f0 */ /* 0x000fe20008001818 */
[----:B------:R-:W-:Y:S05]  /*2090*/  @!P0 BRA `(.L_x_49) ;  /* 0xfffffff8009c8947 */ /* 0x000fea000383ffff */
.L_x_47:
[C---:B------:R-:W-:Y:S01]  /*20a0*/  IMAD.SHL.U32 R6, R4.reuse, 0x80, RZ ;  /* 0x0000008004067824 */ /* 0x040fe200078e00ff */
[----:B------:R-:W-:Y:S02]  /*20b0*/  WARPGROUP.DEPBAR.LE gsb0, 0x0 ;  /* 0x00008000000079c5 */ /* 0x000fe40000010000 */
[----:B------:R-:W-:Y:S01]  /*20c0*/  IMAD.SHL.U32 R7, R4, 0x10, RZ ;  /* 0x0000001004077824 */ /* 0x000fe200078e00ff */
[----:B--2---:R-:W-:Y:S01]  /*20d0*/  BAR.SYNC.DEFER_BLOCKING 0x0 ;  /* 0x0000000000007b1d */ /* 0x004fe20000010000 */
[----:B------:R-:W-:Y:S02]  /*20e0*/  LOP3.LUT R6, R6, 0x780, RZ, 0xc0, !PT ;  /* 0x0000078006067812 */ /* 0x000fe400078ec0ff */
[----:B------:R-:W-:Y:S02]  /*20f0*/  ELECT P0, URZ, PT ;  /* 0x00000000003f782f */ /* 0x000fe40003800000 */
[----:B------:R-:W-:Y:S02]  /*2100*/  F2FP.BF16.F32.PACK_AB R56, R57, R56 ;  /* 0x000000383938723e */ /* 0x000fe400000010ff */
[----:B------:R-:W-:Y:S01]  /*2110*/  LOP3.LUT R7, R6, 0x70, R7, 0xf8, !PT ;  /* 0x0000007006077812 */ /* 0x000fe200078ef807 */
[----:B------:R-:W-:Y:S01]  /*2120*/  UMOV UR33, UR54 ;  /* 0x0000003600217c82 */ /* 0x000fe20008000000 */
[----:B------:R-:W-:Y:S01]  /*2130*/  F2FP.BF16.F32.PACK_AB R57, R59, R58 ;  /* 0x0000003a3b39723e */ /* 0x000fe200000010ff */
[----:B------:R-:W-:Y:S01]  /*2140*/  UMOV UR34, UR51 ;  /* 0x0000003300227c82 */ /* 0x000fe20008000000 */
[----:B------:R-:W-:Y:S01]  /*2150*/  LOP3.LUT R7, R7, 0x10, R4, 0x78, !PT ;  /* 0x0000001007077812 */ /* 0x000fe200078e7804 */
[----:B------:R-:W-:Y:S01]  /*2160*/  IMAD.SHL.U32 R4, R4, 0x40, RZ ;  /* 0x0000004004047824 */ /* 0x000fe200078e00ff */
[----:B------:R-:W-:-:S02]  /*2170*/  F2FP.BF16.F32.PACK_AB R24, R25, R24 ;  /* 0x000000181918723e */ /* 0x000fc400000010ff */
[----:B------:R-:W-:Y:S02]  /*2180*/  ISETP.LT.U32.AND P0, PT, R3, 0x20, P0 ;  /* 0x000000200300780c */ /* 0x000fe40000701070 */
[----:B------:R-:W-:Y:S02]  /*2190*/  LOP3.LUT R4, R7, 0x1800, R4, 0xf8, !PT ;  /* 0x0000180007047812 */ /* 0x000fe400078ef804 */
[----:B------:R-:W-:Y:S02]  /*21a0*/  F2FP.BF16.F32.PACK_AB R58, R61, R60 ;  /* 0x0000003c3d3a723e */ /* 0x000fe400000010ff */
[C---:B------:R-:W-:Y:S01]  /*21b0*/  LOP3.LUT R6, R4.reuse, 0x20, RZ, 0x3c, !PT ;  /* 0x0000002004067812 */ /* 0x040fe200078e3cff */
[C---:B------:R-:W-:Y:S01]  /*21c0*/  VIADD R3, R4.reuse, UR32 ;  /* 0x0000002004037c36 */ /* 0x040fe20008000000 */
[----:B------:R-:W-:Y:S02]  /*21d0*/  LOP3.LUT R7, R4, 0x40, RZ, 0x3c, !PT ;  /* 0x0000004004077812 */ /* 0x000fe400078e3cff */
[----:B------:R-:W-:Y:S01]  /*21e0*/  F2FP.BF16.F32.PACK_AB R59, R63, R62 ;  /* 0x0000003e3f3b723e */ /* 0x000fe200000010ff */
[----:B------:R-:W-:Y:S01]  /*21f0*/  VIADD R6, R6, UR32 ;  /* 0x0000002006067c36 */ /* 0x000fe20008000000 */
[----:B------:R-:W-:Y:S01]  /*2200*/  F2FP.BF16.F32.PACK_AB R64, R65, R64 ;  /* 0x000000404140723e */ /* 0x000fe200000010ff */
[----:B------:R-:W1:Y:S01]  /*2210*/  @!P1 SYNCS.CCTL.IV [UR32+0xc000] ;  /* 0x00c00000ff0099b1 */ /* 0x000e620008000020 */
[----:B------:R-:W-:Y:S01]  /*2220*/  F2FP.BF16.F32.PACK_AB R25, R27, R26 ;  /* 0x0000001a1b19723e */ /* 0x000fe200000010ff */
[----:B------:R-:W-:Y:S01]  /*2230*/  VIADD R7, R7, UR32 ;  /* 0x0000002007077c36 */ /* 0x000fe20008000000 */
[----:B------:R-:W-:Y:S01]  /*2240*/  F2FP.BF16.F32.PACK_AB R65, R67, R66 ;  /* 0x000000424341723e */ /* 0x000fe200000010ff */
[----:B-1----:R-:W-:Y:S01]  /*2250*/  STSM.16.M88.4 [R3], R56 ;  /* 0x0000003803007844 */ /* 0x002fe20000000200 */
[----:B------:R-:W-:Y:S01]  /*2260*/  F2FP.BF16.F32.PACK_AB R26, R29, R28 ;  /* 0x0000001c1d1a723e */ /* 0x000fe200000010ff */
[----:B------:R-:W-:Y:S01]  /*2270*/  VOTEU.ANY UP1, P0 ;  /* 0x00000000003f7886 */ /* 0x000fe20000020100 */
[----:B------:R-:W-:Y:S01]  /*2280*/  F2FP.BF16.F32.PACK_AB R27, R31, R30 ;  /* 0x0000001e1f1b723e */ /* 0x000fe200000010ff */
[----:B------:R-:W-:Y:S01]  /*2290*/  VOTEU.ANY UP0, P0 ;  /* 0x00000000003f7886 */ /* 0x000fe20000000100 */
[----:B------:R-:W-:-:S02]  /*22a0*/  F2FP.BF16.F32.PACK_AB R32, R33, R32 ;  /* 0x000000202120723e */ /* 0x000fc400000010ff */
[----:B------:R-:W-:Y:S01]  /*22b0*/  LOP3.LUT R4, R4, 0x60, RZ, 0x3c, !PT ;  /* 0x0000006004047812 */ /* 0x000fe200078e3cff */
[----:B------:R-:W-:Y:S01]  /*22c0*/  STSM.16.M88.4 [R3+0x2000], R24 ;  /* 0x0020001803007844 */ /* 0x000fe20000000200 */
[----:B------:R-:W-:Y:S02]  /*22d0*/  F2FP.BF16.F32.PACK_AB R66, R69, R68 ;  /* 0x000000444542723e */ /* 0x000fe400000010ff */
[----:B------:R-:W-:Y:S01]  /*22e0*/  F2FP.BF16.F32.PACK_AB R67, R71, R70 ;  /* 0x000000464743723e */ /* 0x000fe200000010ff */
[----:B------:R-:W-:Y:S01]  /*22f0*/  VIADD R4, R4, UR32 ;  /* 0x0000002004047c36 */ /* 0x000fe20008000000 */
[----:B------:R-:W-:Y:S02]  /*2300*/  F2FP.BF16.F32.PACK_AB R72, R73, R72 ;  /* 0x000000484948723e */ /* 0x000fe400000010ff */
[----:B------:R-:W-:Y:S01]  /*2310*/  F2FP.BF16.F32.PACK_AB R33, R35, R34 ;  /* 0x000000222321723e */ /* 0x000fe200000010ff */
[----:B------:R-:W-:Y:S01]  /*2320*/  STSM.16.M88.4 [R6], R64 ;  /* 0x0000004006007844 */ /* 0x000fe20000000200 */
[----:B------:R-:W-:-:S02]  /*2330*/  F2FP.BF16.F32.PACK_AB R73, R75, R74 ;  /* 0x0000004a4b49723e */ /* 0x000fc400000010ff */
[----:B------:R-:W-:Y:S02]  /*2340*/  F2FP.BF16.F32.PACK_AB R34, R37, R36 ;  /* 0x000000242522723e */ /* 0x000fe400000010ff */
[----:B------:R-:W-:Y:S02]  /*2350*/  F2FP.BF16.F32.PACK_AB R35, R39, R38 ;  /* 0x000000262723723e */ /* 0x000fe400000010ff */
[----:B------:R-:W-:Y:S02]  /*2360*/  F2FP.BF16.F32.PACK_AB R40, R41, R40 ;  /* 0x000000282928723e */ /* 0x000fe400000010ff */
[----:B------:R-:W-:Y:S01]  /*2370*/  F2FP.BF16.F32.PACK_AB R74, R77, R76 ;  /* 0x0000004c4d4a723e */ /* 0x000fe200000010ff */
[----:B------:R-:W-:Y:S01]  /*2380*/  STSM.16.M88.4 [R6+0x2000], R32 ;  /* 0x0020002006007844 */ /* 0x000fe20000000200 */
[----:B------:R-:W-:Y:S02]  /*2390*/  F2FP.BF16.F32.PACK_AB R75, R79, R78 ;  /* 0x0000004e4f4b723e */ /* 0x000fe400000010ff */
[----:B------:R-:W-:-:S02]  /*23a0*/  F2FP.BF16.F32.PACK_AB R80, R81, R80 ;  /* 0x000000505150723e */ /* 0x000fc400000010ff */
[----:B------:R-:W-:Y:S01]  /*23b0*/  F2FP.BF16.F32.PACK_AB R41, R43, R42 ;  /* 0x0000002a2b29723e */ /* 0x000fe200000010ff */
[----:B------:R-:W-:Y:S01]  /*23c0*/  STSM.16.M88.4 [R7], R72 ;  /* 0x0000004807007844 */ /* 0x000fe20000000200 */
[----:B------:R-:W-:Y:S02]  /*23d0*/  F2FP.BF16.F32.PACK_AB R81, R83, R82 ;  /* 0x000000525351723e */ /* 0x000fe400000010ff */
[----:B------:R-:W-:Y:S02]  /*23e0*/  F2FP.BF16.F32.PACK_AB R42, R45, R44 ;  /* 0x0000002c2d2a723e */ /* 0x000fe400000010ff */
[----:B------:R-:W-:Y:S02]  /*23f0*/  F2FP.BF16.F32.PACK_AB R43, R47, R46 ;  /* 0x0000002e2f2b723e */ /* 0x000fe400000010ff */
[----:B------:R-:W-:Y:S02]  /*2400*/  F2FP.BF16.F32.PACK_AB R48, R49, R48 ;  /* 0x000000303130723e */ /* 0x000fe400000010ff */
[----:B------:R-:W-:Y:S01]  /*2410*/  F2FP.BF16.F32.PACK_AB R82, R85, R84 ;  /* 0x000000545552723e */ /* 0x000fe200000010ff */
[----:B------:R-:W-:Y:S01]  /*2420*/  STSM.16.M88.4 [R7+0x2000], R40 ;  /* 0x0020002807007844 */ /* 0x000fe20000000200 */
[----:B------:R-:W-:-:S02]  /*2430*/  F2FP.BF16.F32.PACK_AB R83, R87, R86 ;  /* 0x000000565753723e */ /* 0x000fc400000010ff */
[----:B------:R-:W-:Y:S02]  /*2440*/  F2FP.BF16.F32.PACK_AB R49, R51, R50 ;  /* 0x000000323331723e */ /* 0x000fe400000010ff */
[----:B------:R-:W-:Y:S01]  /*2450*/  F2FP.BF16.F32.PACK_AB R50, R53, R52 ;  /* 0x000000343532723e */ /* 0x000fe200000010ff */
[----:B------:R-:W-:Y:S01]  /*2460*/  STSM.16.M88.4 [R4], R80 ;  /* 0x0000005004007844 */ /* 0x000fe20000000200 */
[----:B------:R-:W-:Y:S02]  /*2470*/  F2FP.BF16.F32.PACK_AB R51, R55, R54 ;  /* 0x000000363733723e */ /* 0x000fe400000010ff */
[----:B----4-:R-:W-:Y:S02]  /*2480*/  R2UR UR5, R0 ;  /* 0x00000000000572ca */ /* 0x010fe400000e0000 */
[----:B------:R-:W-:Y:S01]  /*2490*/  R2UR UR4, R5 ;  /* 0x00000000050472ca */ /* 0x000fe200000e0000 */
[----:B------:R-:W-:Y:S01]  /*24a0*/  STSM.16.M88.4 [R4+0x2000], R48 ;  /* 0x0020003004007844 */ /* 0x000fe20000000200 */
[----:B------:R1:W-:Y:S06]  /*24b0*/  MEMBAR.ALL.CTA ;  /* 0x0000000000007992 */ /* 0x0003ec0000008000 */
[----:B-1----:R-:W1:Y:S02]  /*24c0*/  FENCE.VIEW.ASYNC.S ;  /* 0x00000000000073c6 */ /* 0x002e640000000000 */
[----:B-1----:R-:W-:Y:S06]  /*24d0*/  BAR.SYNC.DEFER_BLOCKING 0x0 ;  /* 0x0000000000007b1d */ /* 0x002fec0000010000 */
[----:B------:R1:W-:Y:S01]  /*24e0*/  @UP1 UTMASTG.2D [UR32], [UR4] ;  /* 0x00000020040013b5 */ /* 0x0003e20008008000 */
[----:B------:R0:W-:Y:S01]  /*24f0*/  UTMACMDFLUSH ;  /* 0x00000000000079b7 */ /* 0x0001e20000000000 */
[----:B------:R-:W-:-:S04]  /*2500*/  DEPBAR.LE SB0, 0x0 ;  /* 0x000080000000791a */ /* 0x000fc80000000000 */
[----:B------:R-:W-:Y:S06]  /*2510*/  BAR.SYNC.DEFER_BLOCKING 0x0 ;  /* 0x0000000000007b1d */ /* 0x000fec0000010000 */
[----:B-1----:R-:W-:Y:S05]  /*2520*/  EXIT ;  /* 0x000000000000794d */ /* 0x002fea0003800000 */
.L_x_48:
[----:B------:R-:W1:Y:S02]  /*2530*/  SYNCS.PHASECHK.TRANS64.TRYWAIT P0, [UR32+0xc000], R9 ;  /* 0x00c00009ff0075a7 */ /* 0x000e640008000160 */
[----:B-1----:R-:W-:Y:S05]  /*2540*/  @!P0 BRA `(.L_x_48) ;  /* 0xfffffffc00f88947 */ /* 0x002fea000383ffff */
[----:B------:R-:W-:Y:S05]  /*2550*/  BRA `(.L_x_50) ;  /* 0xfffffff400f07947 */ /* 0x000fea000383ffff */
.L_x_51:
[----:B------:R-:W-:-:S00]  /*2560*/  BRA `(.L_x_51) ;  /* 0xfffffffc00fc7947 */ /* 0x000fc0000383ffff */
[----:B------:R-:W-:-:S00]  /*2570*/  NOP ;  /* 0x0000000000007918 */ /* 0x000fc00000000000 */
        /* <DEDUP_REMOVED lines=8> */
.L_x_52:


//--------------------- .nv.shared.gluon_wgmma    --------------------------
	.section	.nv.shared.gluon_wgmma,"aw",@nobits
	.sectionflags	@""
	.align	16
	.zero		1024


//--------------------- .nv.shared.reserved.0     --------------------------
	.section	.nv.shared.reserved.0,"aw",@nobits
	.weak		__nv_reservedSMEM_offset_0_alias
	.size		__nv_reservedSMEM_offset_0_alias, 0, 0
	.other		__nv_reservedSMEM_offset_0_alias,@"STO_CUDA_RESERVED_SHARED STV_DEFAULT"
__nv_reservedSMEM_offset_0_alias:
	.zero		0


//--------------------- .nv.constant0.gluon_wgmma --------------------------
	.section	.nv.constant0.gluon_wgmma,"a",@progbits
	.sectionflags	@""
	.align	4
.nv.constant0.gluon_wgmma:
	.zero		608


//--------------------- SYMBOLS --------------------------

	.type		.nv.reservedSmem.offset0,@object
	.size		.nv.reservedSmem.offset0,0x4
